// auto-generated by cutlass_sweep.gemm — config: {"arch": "sm_90", "cluster_m": 1, "cluster_n": 1, "dtype": "int8", "dtype_b": "int8", "layout": "nt", "stages": 4, "tile_k": 128, "tile_m": 256, "tile_n": 64}
#include "cutlass/cutlass.h"
#include "cutlass/gemm/collective/collective_builder.hpp"
#include "cutlass/gemm/device/gemm_universal_adapter.h"
#include "cutlass/gemm/kernel/gemm_universal.hpp"
#include "cutlass/epilogue/collective/collective_builder.hpp"

using ElemA = int8_t;
using ElemB = int8_t;
using ElemCD = int8_t;
using Acc  = int32_t;
using TileShape    = cute::Shape<cute::_256, cute::_64, cute::_128>;
using ClusterShape = cute::Shape<cute::_1, cute::_1, cute::_1>;

using CollectiveEpilogue = typename cutlass::epilogue::collective::CollectiveBuilder<
    cutlass::arch::Sm90, cutlass::arch::OpClassTensorOp,
    TileShape, ClusterShape,
    cutlass::epilogue::collective::EpilogueTileAuto,
    Acc, Acc,
    ElemCD, cutlass::layout::RowMajor, 128 / cutlass::sizeof_bits<ElemCD>::value,
    ElemCD, cutlass::layout::RowMajor, 128 / cutlass::sizeof_bits<ElemCD>::value,
    cutlass::epilogue::collective::EpilogueScheduleAuto
  >::CollectiveOp;

using CollectiveMainloop = typename cutlass::gemm::collective::CollectiveBuilder<
    cutlass::arch::Sm90, cutlass::arch::OpClassTensorOp,
    ElemA, cutlass::layout::RowMajor, 128 / cutlass::sizeof_bits<ElemA>::value,
    ElemB, cutlass::layout::ColumnMajor, 128 / cutlass::sizeof_bits<ElemB>::value,
    Acc,
    TileShape, ClusterShape,
    cutlass::gemm::collective::StageCount<4>,
    cutlass::gemm::collective::KernelScheduleAuto
  >::CollectiveOp;

using GemmKernel = cutlass::gemm::kernel::GemmUniversal<
    cute::Shape<int,int,int,int>,
    CollectiveMainloop,
    CollectiveEpilogue
>;
using Gemm = cutlass::gemm::device::GemmUniversalAdapter<GemmKernel>;

// Force the device kernel symbol into the cubin without needing a host main.
auto* _anchor = &cutlass::device_kernel<GemmKernel>;


// ===== COMPILED SASS (sm_90a) =====

	.target	sm_90a

	.elftype	@"ET_EXEC"


//--------------------- .note.nv.tkinfo           --------------------------
	.section	.note.nv.tkinfo,"",@"SHT_NOTE"
	.sectionflags	@"SHF_NOTE_NV_TKINFO"
	.tkinfo
        /*0018*/ 	.word	0x00000002
        /*0030*/ 	.string	""
        /*0030*/ 	.string	"ptxas"
        /*0030*/ 	.string	"Cuda compilation tools, release 13.0, V13.0.88"
        /*0030*/ 	.string	"Build cuda_13.0.r13.0/compiler.36424714_0"
        /*0030*/ 	.string	"-arch sm_90a -m 64 "



//--------------------- .note.nv.cuinfo           --------------------------
	.section	.note.nv.cuinfo,"",@"SHT_NOTE"
	.sectionflags	@"SHF_NOTE_NV_CUINFO"
        /*0018*/ 	.short	0x0002
        /*001a*/ 	.short	0x005a
        /*001c*/ 	.short	0x0082
	.zero		2


//--------------------- .nv.info                  --------------------------
	.section	.nv.info,"",@"SHT_CUDA_INFO"
	.align	4


	//----- nvinfo : EIATTR_REGCOUNT
	.align		4
        /*0000*/ 	.byte	0x04, 0x2f
        /*0002*/ 	.short	(.L_15 - .L_14)
	.align		4
.L_14:
        /*0004*/ 	.word	index@(_ZN7cutlass13device_kernelINS_4gemm6kernel13GemmUniversalIN4cute5tupleIJiiiiEEENS1_10collective13CollectiveMmaINS1_34MainloopSm90TmaGmmaWarpSpecializedILi4ENS5_IJNS4_1CILi1EEESB_SB_EEENS1_35KernelTmaWarpSpecializedCooperativeEEENS5_IJNSA_ILi256EEENSA_ILi64EEENSA_ILi128EEEEEEaNS5_IJlSB_lEEEaSJ_NS4_8TiledMMAINS4_8MMA_AtomIJNS4_4SM904GMMA26MMA_64x64x32_S32S8S8_SS_TNEEEENS4_6LayoutINS5_IJNSA_ILi2EEESB_SB_EEENS5_IJSB_NSA_ILi0EEEST_EEEEENS5_IJNS4_10UnderscoreESW_SW_EEEEENS4_13SM90_TMA_LOADENS4_14ComposedLayoutINS4_7SwizzleILi3ELi4ELi3EEENS4_18smem_ptr_flag_bitsILi8EEENSQ_INS5_IJNSA_ILi8EEESH_EEENS5_IJSH_SB_EEEEEEEvNS4_8identityESZ_S19_vS1A_EENS_8epilogue10collective6detail29Sm90TmaWarpSpecializedAdapterINS1D_15DefaultEpilogueIaSJ_SJ_NS1C_6thread17LinearCombinationIaLi1EiiLNS1H_9ScaleType4KindE0ELNS_15FloatRoundStyleE2EaEENS1_15EpilogueDefaultEEEEEvvEEEEvNT_6ParamsE)
        /*0008*/ 	.word	0x000000a8


	//----- nvinfo : EIATTR_FRAME_SIZE
	.align		4
.L_15:
        /*000c*/ 	.byte	0x04, 0x11
        /*000e*/ 	.short	(.L_17 - .L_16)
	.align		4
.L_16:
        /*0010*/ 	.word	index@(_ZN7cutlass13device_kernelINS_4gemm6kernel13GemmUniversalIN4cute5tupleIJiiiiEEENS1_10collective13CollectiveMmaINS1_34MainloopSm90TmaGmmaWarpSpecializedILi4ENS5_IJNS4_1CILi1EEESB_SB_EEENS1_35KernelTmaWarpSpecializedCooperativeEEENS5_IJNSA_ILi256EEENSA_ILi64EEENSA_ILi128EEEEEEaNS5_IJlSB_lEEEaSJ_NS4_8TiledMMAINS4_8MMA_AtomIJNS4_4SM904GMMA26MMA_64x64x32_S32S8S8_SS_TNEEEENS4_6LayoutINS5_IJNSA_ILi2EEESB_SB_EEENS5_IJSB_NSA_ILi0EEEST_EEEEENS5_IJNS4_10UnderscoreESW_SW_EEEEENS4_13SM90_TMA_LOADENS4_14ComposedLayoutINS4_7SwizzleILi3ELi4ELi3EEENS4_18smem_ptr_flag_bitsILi8EEENSQ_INS5_IJNSA_ILi8EEESH_EEENS5_IJSH_SB_EEEEEEEvNS4_8identityESZ_S19_vS1A_EENS_8epilogue10collective6detail29Sm90TmaWarpSpecializedAdapterINS1D_15DefaultEpilogueIaSJ_SJ_NS1C_6thread17LinearCombinationIaLi1EiiLNS1H_9ScaleType4KindE0ELNS_15FloatRoundStyleE2EaEENS1_15EpilogueDefaultEEEEEvvEEEEvNT_6ParamsE)
        /*0014*/ 	.word	0x00000000


	//----- nvinfo : EIATTR_MIN_STACK_SIZE
	.align		4
.L_17:
        /*0018*/ 	.byte	0x04, 0x12
        /*001a*/ 	.short	(.L_19 - .L_18)
	.align		4
.L_18:
        /*001c*/ 	.word	index@(_ZN7cutlass13device_kernelINS_4gemm6kernel13GemmUniversalIN4cute5tupleIJiiiiEEENS1_10collective13CollectiveMmaINS1_34MainloopSm90TmaGmmaWarpSpecializedILi4ENS5_IJNS4_1CILi1EEESB_SB_EEENS1_35KernelTmaWarpSpecializedCooperativeEEENS5_IJNSA_ILi256EEENSA_ILi64EEENSA_ILi128EEEEEEaNS5_IJlSB_lEEEaSJ_NS4_8TiledMMAINS4_8MMA_AtomIJNS4_4SM904GMMA26MMA_64x64x32_S32S8S8_SS_TNEEEENS4_6LayoutINS5_IJNSA_ILi2EEESB_SB_EEENS5_IJSB_NSA_ILi0EEEST_EEEEENS5_IJNS4_10UnderscoreESW_SW_EEEEENS4_13SM90_TMA_LOADENS4_14ComposedLayoutINS4_7SwizzleILi3ELi4ELi3EEENS4_18smem_ptr_flag_bitsILi8EEENSQ_INS5_IJNSA_ILi8EEESH_EEENS5_IJSH_SB_EEEEEEEvNS4_8identityESZ_S19_vS1A_EENS_8epilogue10collective6detail29Sm90TmaWarpSpecializedAdapterINS1D_15DefaultEpilogueIaSJ_SJ_NS1C_6thread17LinearCombinationIaLi1EiiLNS1H_9ScaleType4KindE0ELNS_15FloatRoundStyleE2EaEENS1_15EpilogueDefaultEEEEEvvEEEEvNT_6ParamsE)
        /*0020*/ 	.word	0x00000000
.L_19:


//--------------------- .nv.compat                --------------------------
	.section	.nv.compat,"",@"SHT_CUDA_COMPAT_INFO"
	.align	4
        /*0000*/ 	.byte	0x02, 0x09, 0x01, 0x00, 0x02, 0x02, 0x04, 0x00, 0x02, 0x05, 0x05, 0x00, 0x03, 0x07, 0x01, 0x01
        /*0010*/ 	.byte	0x02, 0x03, 0x01, 0x00, 0x02, 0x06, 0x01, 0x00, 0x04, 0x0b, 0x08, 0x00, 0x00, 0x00, 0x00, 0x00
        /*0020*/ 	.byte	0x00, 0x00, 0x00, 0x00


//--------------------- .nv.info._ZN7cutlass13device_kernelINS_4gemm6kernel13GemmUniversalIN4cute5tupleIJiiiiEEENS1_10collective13CollectiveMmaINS1_34MainloopSm90TmaGmmaWarpSpecializedILi4ENS5_IJNS4_1CILi1EEESB_SB_EEENS1_35KernelTmaWarpSpecializedCooperativeEEENS5_IJNSA_ILi256EEENSA_ILi64EEENSA_ILi128EEEEEEaNS5_IJlSB_lEEEaSJ_NS4_8TiledMMAINS4_8MMA_AtomIJNS4_4SM904GMMA26MMA_64x64x32_S32S8S8_SS_TNEEEENS4_6LayoutINS5_IJNSA_ILi2EEESB_SB_EEENS5_IJSB_NSA_ILi0EEEST_EEEEENS5_IJNS4_10UnderscoreESW_SW_EEEEENS4_13SM90_TMA_LOADENS4_14ComposedLayoutINS4_7SwizzleILi3ELi4ELi3EEENS4_18smem_ptr_flag_bitsILi8EEENSQ_INS5_IJNSA_ILi8EEESH_EEENS5_IJSH_SB_EEEEEEEvNS4_8identityESZ_S19_vS1A_EENS_8epilogue10collective6detail29Sm90TmaWarpSpecializedAdapterINS1D_15DefaultEpilogueIaSJ_SJ_NS1C_6thread17LinearCombinationIaLi1EiiLNS1H_9ScaleType4KindE0ELNS_15FloatRoundStyleE2EaEENS1_15EpilogueDefaultEEEEEvvEEEEvNT_6ParamsE --------------------------
	.section	.nv.info._ZN7cutlass13device_kernelINS_4gemm6kernel13GemmUniversalIN4cute5tupleIJiiiiEEENS1_10collective13CollectiveMmaINS1_34MainloopSm90TmaGmmaWarpSpecializedILi4ENS5_IJNS4_1CILi1EEESB_SB_EEENS1_35KernelTmaWarpSpecializedCooperativeEEENS5_IJNSA_ILi256EEENSA_ILi64EEENSA_ILi128EEEEEEaNS5_IJlSB_lEEEaSJ_NS4_8TiledMMAINS4_8MMA_AtomIJNS4_4SM904GMMA26MMA_64x64x32_S32S8S8_SS_TNEEEENS4_6LayoutINS5_IJNSA_ILi2EEESB_SB_EEENS5_IJSB_NSA_ILi0EEEST_EEEEENS5_IJNS4_10UnderscoreESW_SW_EEEEENS4_13SM90_TMA_LOADENS4_14ComposedLayoutINS4_7SwizzleILi3ELi4ELi3EEENS4_18smem_ptr_flag_bitsILi8EEENSQ_INS5_IJNSA_ILi8EEESH_EEENS5_IJSH_SB_EEEEEEEvNS4_8identityESZ_S19_vS1A_EENS_8epilogue10collective6detail29Sm90TmaWarpSpecializedAdapterINS1D_15DefaultEpilogueIaSJ_SJ_NS1C_6thread17LinearCombinationIaLi1EiiLNS1H_9ScaleType4KindE0ELNS_15FloatRoundStyleE2EaEENS1_15EpilogueDefaultEEEEEvvEEEEvNT_6ParamsE,"",@"SHT_CUDA_INFO"
	.sectionflags	@""
	.align	4


	//----- nvinfo : EIATTR_CUDA_API_VERSION
	.align		4
        /*0000*/ 	.byte	0x04, 0x37
        /*0002*/ 	.short	(.L_21 - .L_20)
.L_20:
        /*0004*/ 	.word	0x00000082


	//----- nvinfo : EIATTR_KPARAM_INFO
	.align		4
.L_21:
        /*0008*/ 	.byte	0x04, 0x17
        /*000a*/ 	.short	(.L_23 - .L_22)
.L_22:
        /*000c*/ 	.word	0x00000000
        /*0010*/ 	.short	0x0000
        /*0012*/ 	.short	0x0070
        /*0014*/ 	.byte	0x00, 0xf0, 0x01, 0x10


	//----- nvinfo : EIATTR_SPARSE_MMA_MASK
	.align		4
.L_23:
        /*0018*/ 	.byte	0x03, 0x50
        /*001a*/ 	.short	0x0000


	//----- nvinfo : EIATTR_MAXREG_COUNT
	.align		4
        /*001c*/ 	.byte	0x03, 0x1b
        /*001e*/ 	.short	0x00a8


	//----- nvinfo : EIATTR_NUM_BARRIERS
	.align		4
        /*0020*/ 	.byte	0x02, 0x4c
        /*0022*/ 	.byte	0x01
	.zero		1


	//----- nvinfo : EIATTR_EXTERNS
	.align		4
        /*0024*/ 	.byte	0x04, 0x0f
        /*0026*/ 	.short	(.L_25 - .L_24)


	//   ....[0]....
	.align		4
.L_24:
        /*0028*/ 	.word	index@(__assertfail)


	//----- nvinfo : EIATTR_MERCURY_ISA_VERSION
	.align		4
.L_25:
        /*002c*/ 	.byte	0x03, 0x5f
        /*002e*/ 	.short	0x0101


	//----- nvinfo : EIATTR_INT_WARP_WIDE_INSTR_OFFSETS
	.align		4
        /*0030*/ 	.byte	0x04, 0x31
        /*0032*/ 	.short	(.L_27 - .L_26)


	//   ....[0]....
.L_26:
        /*0034*/ 	.word	0x000003b0


	//   ....[1]....
        /*0038*/ 	.word	0x000003e0


	//   ....[2]....
        /*003c*/ 	.word	0x000004c0


	//----- nvinfo : EIATTR_COOP_GROUP_MASK_REGIDS
	.align		4
.L_27:
        /*0040*/ 	.byte	0x04, 0x29
        /*0042*/ 	.short	(.L_29 - .L_28)


	//   ....[0]....
.L_28:
        /*0044*/ 	.word	0xffffffff


	//   ....[1]....
        /*0048*/ 	.word	0xffffffff


	//   ....[2]....
        /*004c*/ 	.word	0xffffffff


	//   ....[3]....
        /*0050*/ 	.word	0xffffffff


	//   ....[4]....
        /*0054*/ 	.word	0xffffffff


	//----- nvinfo : EIATTR_COOP_GROUP_INSTR_OFFSETS
	.align		4
.L_29:
        /*0058*/ 	.byte	0x04, 0x28
        /*005a*/ 	.short	(.L_31 - .L_30)


	//   ....[0]....
.L_30:
        /*005c*/ 	.word	0x00000060


	//   ....[1]....
        /*0060*/ 	.word	0x00000070


	//   ....[2]....
        /*0064*/ 	.word	0x00000130


	//   ....[3]....
        /*0068*/ 	.word	0x000002c0


	//   ....[4]....
        /*006c*/ 	.word	0x00000f60


	//----- nvinfo : EIATTR_REG_RECONFIG
	.align		4
.L_31:
        /*0070*/ 	.byte	0x01, 0x54
	.zero		2


	//----- nvinfo : EIATTR_SYSCALL_OFFSETS
	.align		4
        /*0074*/ 	.byte	0x04, 0x46
        /*0076*/ 	.short	(.L_33 - .L_32)


	//   ....[0]....
.L_32:
        /*0078*/ 	.word	0x00001130


	//----- nvinfo : EIATTR_MBARRIER_INSTR_OFFSETS
	.align		4
.L_33:
        /*007c*/ 	.byte	0x04, 0x39
        /*007e*/ 	.short	(.L_35 - .L_34)


	//   ....[0]....
.L_34:
        /*0080*/ 	.word	0x00000230
        /*0084*/ 	.word	0x000000ff
        /*0088*/ 	.word	0x00000000
        /*008c*/ 	.short	0x0100
        /*008e*/ 	.byte	0x08
	.zero		1


	//   ....[1]....
        /*0090*/ 	.word	0x00000240
        /*0094*/ 	.word	0x000000ff
        /*0098*/ 	.word	0x00000020
        /*009c*/ 	.short	0x0100
        /*009e*/ 	.byte	0x08
	.zero		1


	//   ....[2]....
        /*00a0*/ 	.word	0x00000250
        /*00a4*/ 	.word	0x000000ff
        /*00a8*/ 	.word	0x00000008
        /*00ac*/ 	.short	0x0100
        /*00ae*/ 	.byte	0x08
	.zero		1


	//   ....[3]....
        /*00b0*/ 	.word	0x00000260
        /*00b4*/ 	.word	0x000000ff
        /*00b8*/ 	.word	0x00000028
        /*00bc*/ 	.short	0x0100
        /*00be*/ 	.byte	0x08
	.zero		1


	//   ....[4]....
        /*00c0*/ 	.word	0x00000270
        /*00c4*/ 	.word	0x000000ff
        /*00c8*/ 	.word	0x00000010
        /*00cc*/ 	.short	0x0100
        /*00ce*/ 	.byte	0x08
	.zero		1


	//   ....[5]....
        /*00d0*/ 	.word	0x00000280
        /*00d4*/ 	.word	0x000000ff
        /*00d8*/ 	.word	0x00000030
        /*00dc*/ 	.short	0x0100
        /*00de*/ 	.byte	0x08
	.zero		1


	//   ....[6]....
        /*00e0*/ 	.word	0x00000290
        /*00e4*/ 	.word	0x000000ff
        /*00e8*/ 	.word	0x00000018
        /*00ec*/ 	.short	0x0100
        /*00ee*/ 	.byte	0x08
	.zero		1


	//   ....[7]....
        /*00f0*/ 	.word	0x000002a0
        /*00f4*/ 	.word	0x000000ff
        /*00f8*/ 	.word	0x00000038
        /*00fc*/ 	.short	0x0100
        /*00fe*/ 	.byte	0x08
	.zero		1


	//   ....[8]....
        /*0100*/ 	.word	0x00000530
        /*0104*/ 	.word	0x000000ff
        /*0108*/ 	.word	0x00000050
        /*010c*/ 	.short	0x0100
        /*010e*/ 	.byte	0x06
	.zero		1


	//   ....[9]....
        /*0110*/ 	.word	0x00000590
        /*0114*/ 	.word	0x000000ff
        /*0118*/ 	.word	0x00000058
        /*011c*/ 	.short	0x0100
        /*011e*/ 	.byte	0x06
	.zero		1


	//   ....[10]....
        /*0120*/ 	.word	0x00001200
        /*0124*/ 	.word	0x00000003
        /*0128*/ 	.word	0x00000000
        /*012c*/ 	.short	0x010a
        /*012e*/ 	.byte	0x3f
	.zero		1


	//   ....[11]....
        /*0130*/ 	.word	0x00001240
        /*0134*/ 	.word	0x00000003
        /*0138*/ 	.word	0x00000000
        /*013c*/ 	.short	0x010a
        /*013e*/ 	.byte	0x3f
	.zero		1


	//   ....[12]....
        /*0140*/ 	.word	0x00001780
        /*0144*/ 	.word	0x00000005
        /*0148*/ 	.word	0x00000000
        /*014c*/ 	.short	0x010a
        /*014e*/ 	.byte	0x3f
	.zero		1


	//   ....[13]....
        /*0150*/ 	.word	0x000017c0
        /*0154*/ 	.word	0x00000005
        /*0158*/ 	.word	0x00000000
        /*015c*/ 	.short	0x010a
        /*015e*/ 	.byte	0x3f
	.zero		1


	//   ....[14]....
        /*0160*/ 	.word	0x00001ba0
        /*0164*/ 	.word	0x00000004
        /*0168*/ 	.word	0x00000000
        /*016c*/ 	.short	0x0101
        /*016e*/ 	.byte	0x3f
	.zero		1


	//   ....[15]....
        /*0170*/ 	.word	0x00001d60
        /*0174*/ 	.word	0x00000000
        /*0178*/ 	.word	0x00000000
        /*017c*/ 	.short	0x0101
        /*017e*/ 	.byte	0x3f
	.zero		1


	//   ....[16]....
        /*0180*/ 	.word	0x00006450
        /*0184*/ 	.word	0x0000000c
        /*0188*/ 	.word	0x00000020
        /*018c*/ 	.short	0x010a
        /*018e*/ 	.byte	0x3f
	.zero		1


	//   ....[17]....
        /*0190*/ 	.word	0x00006810
        /*0194*/ 	.word	0x00000005
        /*0198*/ 	.word	0x00000058
        /*019c*/ 	.short	0x0101
        /*019e*/ 	.byte	0x3f
	.zero		1


	//   ....[18]....
        /*01a0*/ 	.word	0x00006f10
        /*01a4*/ 	.word	0x00000007
        /*01a8*/ 	.word	0x00000000
        /*01ac*/ 	.short	0x010a
        /*01ae*/ 	.byte	0x3f
	.zero		1


	//   ....[19]....
        /*01b0*/ 	.word	0x00006f90
        /*01b4*/ 	.word	0x00000006
        /*01b8*/ 	.word	0x00000000
        /*01bc*/ 	.short	0x010a
        /*01be*/ 	.byte	0x3f
	.zero		1


	//   ....[20]....
        /*01c0*/ 	.word	0x00007020
        /*01c4*/ 	.word	0x00000007
        /*01c8*/ 	.word	0x00000000
        /*01cc*/ 	.short	0x010a
        /*01ce*/ 	.byte	0x3f
	.zero		1


	//   ....[21]....
        /*01d0*/ 	.word	0x000070b0
        /*01d4*/ 	.word	0x00000005
        /*01d8*/ 	.word	0x00000000
        /*01dc*/ 	.short	0x010a
        /*01de*/ 	.byte	0x3f
	.zero		1


	//   ....[22]....
        /*01e0*/ 	.word	0x00007110
        /*01e4*/ 	.word	0x00000003
        /*01e8*/ 	.word	0x00000000
        /*01ec*/ 	.short	0x010a
        /*01ee*/ 	.byte	0x3f
	.zero		1


	//   ....[23]....
        /*01f0*/ 	.word	0x00007160
        /*01f4*/ 	.word	0x00000005
        /*01f8*/ 	.word	0x00000000
        /*01fc*/ 	.short	0x010a
        /*01fe*/ 	.byte	0x3f
	.zero		1


	//   ....[24]....
        /*0200*/ 	.word	0x00007230
        /*0204*/ 	.word	0x0000000c
        /*0208*/ 	.word	0x00000020
        /*020c*/ 	.short	0x010a
        /*020e*/ 	.byte	0x3f
	.zero		1


	//   ....[25]....
        /*0210*/ 	.word	0x00007300
        /*0214*/ 	.word	0x00000007
        /*0218*/ 	.word	0x00000000
        /*021c*/ 	.short	0x010a
        /*021e*/ 	.byte	0x3f
	.zero		1


	//   ....[26]....
        /*0220*/ 	.word	0x00007350
        /*0224*/ 	.word	0x00000006
        /*0228*/ 	.word	0x00000000
        /*022c*/ 	.short	0x010a
        /*022e*/ 	.byte	0x3f
	.zero		1


	//   ....[27]....
        /*0230*/ 	.word	0x000073a0
        /*0234*/ 	.word	0x00000007
        /*0238*/ 	.word	0x00000000
        /*023c*/ 	.short	0x010a
        /*023e*/ 	.byte	0x3f
	.zero		1


	//----- nvinfo : EIATTR_NUM_MBARRIERS
	.align		4
.L_35:
        /*0240*/ 	.byte	0x03, 0x38
        /*0242*/ 	.short	0x000a


	//----- nvinfo : EIATTR_EXIT_INSTR_OFFSETS
	.align		4
        /*0244*/ 	.byte	0x04, 0x1c
        /*0246*/ 	.short	(.L_37 - .L_36)


	//   ....[0]....
.L_36:
        /*0248*/ 	.word	0x000005e0


	//   ....[1]....
        /*024c*/ 	.word	0x00000ea0


	//   ....[2]....
        /*0250*/ 	.word	0x00005ac0


	//   ....[3]....
        /*0254*/ 	.word	0x000060f0


	//   ....[4]....
        /*0258*/ 	.word	0x00007100


	//----- nvinfo : EIATTR_MAX_THREADS
	.align		4
.L_37:
        /*025c*/ 	.byte	0x04, 0x05
        /*025e*/ 	.short	(.L_39 - .L_38)
.L_38:
        /*0260*/ 	.word	0x00000180
        /*0264*/ 	.word	0x00000001
        /*0268*/ 	.word	0x00000001


	//----- nvinfo : EIATTR_CRS_STACK_SIZE
	.align		4
.L_39:
        /*026c*/ 	.byte	0x04, 0x1e
        /*026e*/ 	.short	(.L_41 - .L_40)
.L_40:
        /*0270*/ 	.word	0x00000000


	//----- nvinfo : EIATTR_CBANK_PARAM_SIZE
	.align		4
.L_41:
        /*0274*/ 	.byte	0x03, 0x19
        /*0276*/ 	.short	0x0470


	//----- nvinfo : EIATTR_PARAM_CBANK
	.align		4
        /*0278*/ 	.byte	0x04, 0x0a
        /*027a*/ 	.short	(.L_43 - .L_42)
	.align		4
.L_42:
        /*027c*/ 	.word	index@(.nv.constant0._ZN7cutlass13device_kernelINS_4gemm6kernel13GemmUniversalIN4cute5tupleIJiiiiEEENS1_10collective13CollectiveMmaINS1_34MainloopSm90TmaGmmaWarpSpecializedILi4ENS5_IJNS4_1CILi1EEESB_SB_EEENS1_35KernelTmaWarpSpecializedCooperativeEEENS5_IJNSA_ILi256EEENSA_ILi64EEENSA_ILi128EEEEEEaNS5_IJlSB_lEEEaSJ_NS4_8TiledMMAINS4_8MMA_AtomIJNS4_4SM904GMMA26MMA_64x64x32_S32S8S8_SS_TNEEEENS4_6LayoutINS5_IJNSA_ILi2EEESB_SB_EEENS5_IJSB_NSA_ILi0EEEST_EEEEENS5_IJNS4_10UnderscoreESW_SW_EEEEENS4_13SM90_TMA_LOADENS4_14ComposedLayoutINS4_7SwizzleILi3ELi4ELi3EEENS4_18smem_ptr_flag_bitsILi8EEENSQ_INS5_IJNSA_ILi8EEESH_EEENS5_IJSH_SB_EEEEEEEvNS4_8identityESZ_S19_vS1A_EENS_8epilogue10collective6detail29Sm90TmaWarpSpecializedAdapterINS1D_15DefaultEpilogueIaSJ_SJ_NS1C_6thread17LinearCombinationIaLi1EiiLNS1H_9ScaleType4KindE0ELNS_15FloatRoundStyleE2EaEENS1_15EpilogueDefaultEEEEEvvEEEEvNT_6ParamsE)
        /*0280*/ 	.short	0x0210
        /*0282*/ 	.short	0x0470


	//----- nvinfo : EIATTR_SW_WAR
	.align		4
.L_43:
        /*0284*/ 	.byte	0x04, 0x36
        /*0286*/ 	.short	(.L_45 - .L_44)
.L_44:
        /*0288*/ 	.word	0x00000008
.L_45:


//--------------------- .nv.callgraph             --------------------------
	.section	.nv.callgraph,"",@"SHT_CUDA_CALLGRAPH"
	.align	4
	.sectionentsize	8
	.align		4
        /*0000*/ 	.word	0x00000000
	.align		4
        /*0004*/ 	.word	0xffffffff
	.align		4
        /*0008*/ 	.word	index@(_ZN7cutlass13device_kernelINS_4gemm6kernel13GemmUniversalIN4cute5tupleIJiiiiEEENS1_10collective13CollectiveMmaINS1_34MainloopSm90TmaGmmaWarpSpecializedILi4ENS5_IJNS4_1CILi1EEESB_SB_EEENS1_35KernelTmaWarpSpecializedCooperativeEEENS5_IJNSA_ILi256EEENSA_ILi64EEENSA_ILi128EEEEEEaNS5_IJlSB_lEEEaSJ_NS4_8TiledMMAINS4_8MMA_AtomIJNS4_4SM904GMMA26MMA_64x64x32_S32S8S8_SS_TNEEEENS4_6LayoutINS5_IJNSA_ILi2EEESB_SB_EEENS5_IJSB_NSA_ILi0EEEST_EEEEENS5_IJNS4_10UnderscoreESW_SW_EEEEENS4_13SM90_TMA_LOADENS4_14ComposedLayoutINS4_7SwizzleILi3ELi4ELi3EEENS4_18smem_ptr_flag_bitsILi8EEENSQ_INS5_IJNSA_ILi8EEESH_EEENS5_IJSH_SB_EEEEEEEvNS4_8identityESZ_S19_vS1A_EENS_8epilogue10collective6detail29Sm90TmaWarpSpecializedAdapterINS1D_15DefaultEpilogueIaSJ_SJ_NS1C_6thread17LinearCombinationIaLi1EiiLNS1H_9ScaleType4KindE0ELNS_15FloatRoundStyleE2EaEENS1_15EpilogueDefaultEEEEEvvEEEEvNT_6ParamsE)
	.align		4
        /*000c*/ 	.word	index@(__assertfail)
	.align		4
        /*0010*/ 	.word	0x00000000
	.align		4
        /*0014*/ 	.word	0xfffffffe
	.align		4
        /*0018*/ 	.word	0x00000000
	.align		4
        /*001c*/ 	.word	0xfffffffd
	.align		4
        /*0020*/ 	.word	0x00000000
	.align		4
        /*0024*/ 	.word	0xfffffffc


//--------------------- .nv.constant4             --------------------------
	.section	.nv.constant4,"a",@progbits
	.align	8
	.align		8
.nv.constant4:
        /*0000*/ 	.dword	__assertfail
	.align		8
        /*0008*/ 	.dword	__unnamed_1
	.align		8
        /*0010*/ 	.dword	_ZN40_INTERNAL_eabdabc8_4_k_cu_a66999ee_269154cuda3std3__45__cpo5beginE
	.align		8
        /*0018*/ 	.dword	_ZN40_INTERNAL_eabdabc8_4_k_cu_a66999ee_269154cuda3std3__45__cpo3endE
	.align		8
        /*0020*/ 	.dword	_ZN40_INTERNAL_eabdabc8_4_k_cu_a66999ee_269154cuda3std3__45__cpo6cbeginE
	.align		8
        /*0028*/ 	.dword	_ZN40_INTERNAL_eabdabc8_4_k_cu_a66999ee_269154cuda3std3__45__cpo4cendE
	.align		8
        /*0030*/ 	.dword	_ZN40_INTERNAL_eabdabc8_4_k_cu_a66999ee_269154cuda3std3__442_GLOBAL__N__eabdabc8_4_k_cu_a66999ee_269156ignoreE
	.align		8
        /*0038*/ 	.dword	_ZN40_INTERNAL_eabdabc8_4_k_cu_a66999ee_269154cuda3std3__419piecewise_constructE
	.align		8
        /*0040*/ 	.dword	_ZN40_INTERNAL_eabdabc8_4_k_cu_a66999ee_269154cuda3std3__48in_placeE
	.align		8
        /*0048*/ 	.dword	_ZN40_INTERNAL_eabdabc8_4_k_cu_a66999ee_269154cuda3std6ranges3__45__cpo4swapE
	.align		8
        /*0050*/ 	.dword	_ZN40_INTERNAL_eabdabc8_4_k_cu_a66999ee_269154cuda3std6ranges3__45__cpo9iter_moveE
	.align		8
        /*0058*/ 	.dword	_ZN40_INTERNAL_eabdabc8_4_k_cu_a66999ee_269154cute7productE
	.align		8
        /*0060*/ 	.dword	_ZN40_INTERNAL_eabdabc8_4_k_cu_a66999ee_269154cute1_E
	.align		8
        /*0068*/ 	.dword	$str$22
	.align		8
        /*0070*/ 	.dword	$str$23


//--------------------- .text._ZN7cutlass13device_kernelINS_4gemm6kernel13GemmUniversalIN4cute5tupleIJiiiiEEENS1_10collective13CollectiveMmaINS1_34MainloopSm90TmaGmmaWarpSpecializedILi4ENS5_IJNS4_1CILi1EEESB_SB_EEENS1_35KernelTmaWarpSpecializedCooperativeEEENS5_IJNSA_ILi256EEENSA_ILi64EEENSA_ILi128EEEEEEaNS5_IJlSB_lEEEaSJ_NS4_8TiledMMAINS4_8MMA_AtomIJNS4_4SM904GMMA26MMA_64x64x32_S32S8S8_SS_TNEEEENS4_6LayoutINS5_IJNSA_ILi2EEESB_SB_EEENS5_IJSB_NSA_ILi0EEEST_EEEEENS5_IJNS4_10UnderscoreESW_SW_EEEEENS4_13SM90_TMA_LOADENS4_14ComposedLayoutINS4_7SwizzleILi3ELi4ELi3EEENS4_18smem_ptr_flag_bitsILi8EEENSQ_INS5_IJNSA_ILi8EEESH_EEENS5_IJSH_SB_EEEEEEEvNS4_8identityESZ_S19_vS1A_EENS_8epilogue10collective6detail29Sm90TmaWarpSpecializedAdapterINS1D_15DefaultEpilogueIaSJ_SJ_NS1C_6thread17LinearCombinationIaLi1EiiLNS1H_9ScaleType4KindE0ELNS_15FloatRoundStyleE2EaEENS1_15EpilogueDefaultEEEEEvvEEEEvNT_6ParamsE --------------------------
	.section	.text._ZN7cutlass13device_kernelINS_4gemm6kernel13GemmUniversalIN4cute5tupleIJiiiiEEENS1_10collective13CollectiveMmaINS1_34MainloopSm90TmaGmmaWarpSpecializedILi4ENS5_IJNS4_1CILi1EEESB_SB_EEENS1_35KernelTmaWarpSpecializedCooperativeEEENS5_IJNSA_ILi256EEENSA_ILi64EEENSA_ILi128EEEEEEaNS5_IJlSB_lEEEaSJ_NS4_8TiledMMAINS4_8MMA_AtomIJNS4_4SM904GMMA26MMA_64x64x32_S32S8S8_SS_TNEEEENS4_6LayoutINS5_IJNSA_ILi2EEESB_SB_EEENS5_IJSB_NSA_ILi0EEEST_EEEEENS5_IJNS4_10UnderscoreESW_SW_EEEEENS4_13SM90_TMA_LOADENS4_14ComposedLayoutINS4_7SwizzleILi3ELi4ELi3EEENS4_18smem_ptr_flag_bitsILi8EEENSQ_INS5_IJNSA_ILi8EEESH_EEENS5_IJSH_SB_EEEEEEEvNS4_8identityESZ_S19_vS1A_EENS_8epilogue10collective6detail29Sm90TmaWarpSpecializedAdapterINS1D_15DefaultEpilogueIaSJ_SJ_NS1C_6thread17LinearCombinationIaLi1EiiLNS1H_9ScaleType4KindE0ELNS_15FloatRoundStyleE2EaEENS1_15EpilogueDefaultEEEEEvvEEEEvNT_6ParamsE,"ax",@progbits
	.align	128
.text._ZN7cutlass13device_kernelINS_4gemm6kernel13GemmUniversalIN4cute5tupleIJiiiiEEENS1_10collective13CollectiveMmaINS1_34MainloopSm90TmaGmmaWarpSpecializedILi4ENS5_IJNS4_1CILi1EEESB_SB_EEENS1_35KernelTmaWarpSpecializedCooperativeEEENS5_IJNSA_ILi256EEENSA_ILi64EEENSA_ILi128EEEEEEaNS5_IJlSB_lEEEaSJ_NS4_8TiledMMAINS4_8MMA_AtomIJNS4_4SM904GMMA26MMA_64x64x32_S32S8S8_SS_TNEEEENS4_6LayoutINS5_IJNSA_ILi2EEESB_SB_EEENS5_IJSB_NSA_ILi0EEEST_EEEEENS5_IJNS4_10UnderscoreESW_SW_EEEEENS4_13SM90_TMA_LOADENS4_14ComposedLayoutINS4_7SwizzleILi3ELi4ELi3EEENS4_18smem_ptr_flag_bitsILi8EEENSQ_INS5_IJNSA_ILi8EEESH_EEENS5_IJSH_SB_EEEEEEEvNS4_8identityESZ_S19_vS1A_EENS_8epilogue10collective6detail29Sm90TmaWarpSpecializedAdapterINS1D_15DefaultEpilogueIaSJ_SJ_NS1C_6thread17LinearCombinationIaLi1EiiLNS1H_9ScaleType4KindE0ELNS_15FloatRoundStyleE2EaEENS1_15EpilogueDefaultEEEEEvvEEEEvNT_6ParamsE:
        .type           _ZN7cutlass13device_kernelINS_4gemm6kernel13GemmUniversalIN4cute5tupleIJiiiiEEENS1_10collective13CollectiveMmaINS1_34MainloopSm90TmaGmmaWarpSpecializedILi4ENS5_IJNS4_1CILi1EEESB_SB_EEENS1_35KernelTmaWarpSpecializedCooperativeEEENS5_IJNSA_ILi256EEENSA_ILi64EEENSA_ILi128EEEEEEaNS5_IJlSB_lEEEaSJ_NS4_8TiledMMAINS4_8MMA_AtomIJNS4_4SM904GMMA26MMA_64x64x32_S32S8S8_SS_TNEEEENS4_6LayoutINS5_IJNSA_ILi2EEESB_SB_EEENS5_IJSB_NSA_ILi0EEEST_EEEEENS5_IJNS4_10UnderscoreESW_SW_EEEEENS4_13SM90_TMA_LOADENS4_14ComposedLayoutINS4_7SwizzleILi3ELi4ELi3EEENS4_18smem_ptr_flag_bitsILi8EEENSQ_INS5_IJNSA_ILi8EEESH_EEENS5_IJSH_SB_EEEEEEEvNS4_8identityESZ_S19_vS1A_EENS_8epilogue10collective6detail29Sm90TmaWarpSpecializedAdapterINS1D_15DefaultEpilogueIaSJ_SJ_NS1C_6thread17LinearCombinationIaLi1EiiLNS1H_9ScaleType4KindE0ELNS_15FloatRoundStyleE2EaEENS1_15EpilogueDefaultEEEEEvvEEEEvNT_6ParamsE,@function
        .size           _ZN7cutlass13device_kernelINS_4gemm6kernel13GemmUniversalIN4cute5tupleIJiiiiEEENS1_10collective13CollectiveMmaINS1_34MainloopSm90TmaGmmaWarpSpecializedILi4ENS5_IJNS4_1CILi1EEESB_SB_EEENS1_35KernelTmaWarpSpecializedCooperativeEEENS5_IJNSA_ILi256EEENSA_ILi64EEENSA_ILi128EEEEEEaNS5_IJlSB_lEEEaSJ_NS4_8TiledMMAINS4_8MMA_AtomIJNS4_4SM904GMMA26MMA_64x64x32_S32S8S8_SS_TNEEEENS4_6LayoutINS5_IJNSA_ILi2EEESB_SB_EEENS5_IJSB_NSA_ILi0EEEST_EEEEENS5_IJNS4_10UnderscoreESW_SW_EEEEENS4_13SM90_TMA_LOADENS4_14ComposedLayoutINS4_7SwizzleILi3ELi4ELi3EEENS4_18smem_ptr_flag_bitsILi8EEENSQ_INS5_IJNSA_ILi8EEESH_EEENS5_IJSH_SB_EEEEEEEvNS4_8identityESZ_S19_vS1A_EENS_8epilogue10collective6detail29Sm90TmaWarpSpecializedAdapterINS1D_15DefaultEpilogueIaSJ_SJ_NS1C_6thread17LinearCombinationIaLi1EiiLNS1H_9ScaleType4KindE0ELNS_15FloatRoundStyleE2EaEENS1_15EpilogueDefaultEEEEEvvEEEEvNT_6ParamsE,(.L_x_198 - _ZN7cutlass13device_kernelINS_4gemm6kernel13GemmUniversalIN4cute5tupleIJiiiiEEENS1_10collective13CollectiveMmaINS1_34MainloopSm90TmaGmmaWarpSpecializedILi4ENS5_IJNS4_1CILi1EEESB_SB_EEENS1_35KernelTmaWarpSpecializedCooperativeEEENS5_IJNSA_ILi256EEENSA_ILi64EEENSA_ILi128EEEEEEaNS5_IJlSB_lEEEaSJ_NS4_8TiledMMAINS4_8MMA_AtomIJNS4_4SM904GMMA26MMA_64x64x32_S32S8S8_SS_TNEEEENS4_6LayoutINS5_IJNSA_ILi2EEESB_SB_EEENS5_IJSB_NSA_ILi0EEEST_EEEEENS5_IJNS4_10UnderscoreESW_SW_EEEEENS4_13SM90_TMA_LOADENS4_14ComposedLayoutINS4_7SwizzleILi3ELi4ELi3EEENS4_18smem_ptr_flag_bitsILi8EEENSQ_INS5_IJNSA_ILi8EEESH_EEENS5_IJSH_SB_EEEEEEEvNS4_8identityESZ_S19_vS1A_EENS_8epilogue10collective6detail29Sm90TmaWarpSpecializedAdapterINS1D_15DefaultEpilogueIaSJ_SJ_NS1C_6thread17LinearCombinationIaLi1EiiLNS1H_9ScaleType4KindE0ELNS_15FloatRoundStyleE2EaEENS1_15EpilogueDefaultEEEEEvvEEEEvNT_6ParamsE)
        .other          _ZN7cutlass13device_kernelINS_4gemm6kernel13GemmUniversalIN4cute5tupleIJiiiiEEENS1_10collective13CollectiveMmaINS1_34MainloopSm90TmaGmmaWarpSpecializedILi4ENS5_IJNS4_1CILi1EEESB_SB_EEENS1_35KernelTmaWarpSpecializedCooperativeEEENS5_IJNSA_ILi256EEENSA_ILi64EEENSA_ILi128EEEEEEaNS5_IJlSB_lEEEaSJ_NS4_8TiledMMAINS4_8MMA_AtomIJNS4_4SM904GMMA26MMA_64x64x32_S32S8S8_SS_TNEEEENS4_6LayoutINS5_IJNSA_ILi2EEESB_SB_EEENS5_IJSB_NSA_ILi0EEEST_EEEEENS5_IJNS4_10UnderscoreESW_SW_EEEEENS4_13SM90_TMA_LOADENS4_14ComposedLayoutINS4_7SwizzleILi3ELi4ELi3EEENS4_18smem_ptr_flag_bitsILi8EEENSQ_INS5_IJNSA_ILi8EEESH_EEENS5_IJSH_SB_EEEEEEEvNS4_8identityESZ_S19_vS1A_EENS_8epilogue10collective6detail29Sm90TmaWarpSpecializedAdapterINS1D_15DefaultEpilogueIaSJ_SJ_NS1C_6thread17LinearCombinationIaLi1EiiLNS1H_9ScaleType4KindE0ELNS_15FloatRoundStyleE2EaEENS1_15EpilogueDefaultEEEEEvvEEEEvNT_6ParamsE,@"STO_CUDA_ENTRY STV_DEFAULT"
_ZN7cutlass13device_kernelINS_4gemm6kernel13GemmUniversalIN4cute5tupleIJiiiiEEENS1_10collective13CollectiveMmaINS1_34MainloopSm90TmaGmmaWarpSpecializedILi4ENS5_IJNS4_1CILi1EEESB_SB_EEENS1_35KernelTmaWarpSpecializedCooperativeEEENS5_IJNSA_ILi256EEENSA_ILi64EEENSA_ILi128EEEEEEaNS5_IJlSB_lEEEaSJ_NS4_8TiledMMAINS4_8MMA_AtomIJNS4_4SM904GMMA26MMA_64x64x32_S32S8S8_SS_TNEEEENS4_6LayoutINS5_IJNSA_ILi2EEESB_SB_EEENS5_IJSB_NSA_ILi0EEEST_EEEEENS5_IJNS4_10UnderscoreESW_SW_EEEEENS4_13SM90_TMA_LOADENS4_14ComposedLayoutINS4_7SwizzleILi3ELi4ELi3EEENS4_18smem_ptr_flag_bitsILi8EEENSQ_INS5_IJNSA_ILi8EEESH_EEENS5_IJSH_SB_EEEEEEEvNS4_8identityESZ_S19_vS1A_EENS_8epilogue10collective6detail29Sm90TmaWarpSpecializedAdapterINS1D_15DefaultEpilogueIaSJ_SJ_NS1C_6thread17LinearCombinationIaLi1EiiLNS1H_9ScaleType4KindE0ELNS_15FloatRoundStyleE2EaEENS1_15EpilogueDefaultEEEEEvvEEEEvNT_6ParamsE:
[----:B------:R-:W0:Y:S01]  /*0000*/  LDC R1, c[0x0][0x28] ;  /* 0x00000a00ff017b82 */ /* 0x000e220000000800 */
[----:B------:R-:W1:Y:S01]  /*0010*/  S2R R18, SR_TID.X ;  /* 0x0000000000127919 */ /* 0x000e620000002100 */
[----:B------:R-:W-:Y:S01]  /*0020*/  ELECT P0, URZ, PT ;  /* 0x00000000003f782f */ /* 0x000fe20003800000 */
[----:B------:R-:W-:Y:S01]  /*0030*/  BSSY B0, `(.L_x_0) ;  /* 0x000000f000007945 */ /* 0x000fe20003800000 */
[--C-:B-1----:R-:W-:Y:S02]  /*0040*/  SHF.R.U32.HI R0, RZ, 0x5, R18.reuse ;  /* 0x00000005ff007819 */ /* 0x102fe40000011612 */
[----:B------:R-:W-:-:S03]  /*0050*/  SHF.R.U32.HI R2, RZ, 0x7, R18 ;  /* 0x00000007ff027819 */ /* 0x000fc60000011612 */
[----:B------:R-:W1:Y:S04]  /*0060*/  SHFL.IDX PT, R5, R0, RZ, 0x1f ;  /* 0x00001fff00057589 */ /* 0x000e6800000e0000 */
[----:B------:R2:W3:Y:S01]  /*0070*/  SHFL.IDX PT, R8, R2, RZ, 0x1f ;  /* 0x00001fff02087589 */ /* 0x0004e200000e0000 */
[----:B-1----:R-:W-:-:S13]  /*0080*/  ISETP.NE.OR P0, PT, R5, RZ, !P0 ;  /* 0x000000ff0500720c */ /* 0x002fda0004705670 */
[----:B0-23--:R-:W-:Y:S05]  /*0090*/  @P0 BRA `(.L_x_1) ;  /* 0x0000000000200947 */ /* 0x00dfea0003800000 */
[----:B------:R-:W-:Y:S02]  /*00a0*/  ULDC.64 UR4, c[0x0][0x198] ;  /* 0x0000660000047ab9 */ /* 0x000fe40000000a00 */
[----:B------:R-:W-:Y:S02]  /*00b0*/  UIADD3 UR6, UP0, UR4, 0xf0, URZ ;  /* 0x000000f004067890 */ /* 0x000fe4000ff1e03f */
[----:B------:R-:W-:Y:S02]  /*00c0*/  UIADD3 UR4, UP1, UR4, 0x1f0, URZ ;  /* 0x000001f004047890 */ /* 0x000fe4000ff3e03f */
[----:B------:R-:W-:Y:S02]  /*00d0*/  UIADD3.X UR7, URZ, UR5, URZ, UP0, !UPT ;  /* 0x000000053f077290 */ /* 0x000fe400087fe43f */
[----:B------:R-:W-:-:S07]  /*00e0*/  UIADD3.X UR5, URZ, UR5, URZ, UP1, !UPT ;  /* 0x000000053f057290 */ /* 0x000fce0008ffe43f */
[----:B------:R0:W-:Y:S02]  /*00f0*/  UTMACCTL.PF [UR6] ;  /* 0x00000000060079b9 */ /* 0x0001e40008040000 */
[----:B------:R0:W-:Y:S02]  /*0100*/  UTMACCTL.PF [UR4] ;  /* 0x00000000040079b9 */ /* 0x0001e40008040000 */
[----:B0-----:R-:W-:Y:S01]  /*0110*/  NOP ;  /* 0x0000000000007918 */ /* 0x001fe20000000000 */
.L_x_1:
[----:B------:R-:W-:Y:S05]  /*0120*/  BSYNC B0 ;  /* 0x0000000000007941 */ /* 0x000fea0003800000 */
.L_x_0:
[----:B------:R-:W0:Y:S02]  /*0130*/  SHFL.IDX PT, R2, R0, RZ, 0x1f ;  /* 0x00001fff00027589 */ /* 0x000e2400000e0000 */
[----:B0-----:R-:W-:-:S13]  /*0140*/  ISETP.NE.AND P0, PT, R2, RZ, PT ;  /* 0x000000ff0200720c */ /* 0x001fda0003f05270 */
[----:B------:R-:W-:Y:S05]  /*0150*/  @P0 BRA `(.L_x_2) ;  /* 0x0000000000580947 */ /* 0x000fea0003800000 */
[----:B------:R-:W0:Y:S01]  /*0160*/  S2UR UR8, SR_CgaCtaId ;  /* 0x00000000000879c3 */ /* 0x000e220000008800 */
[----:B------:R-:W-:Y:S01]  /*0170*/  UMOV UR4, 0x400 ;  /* 0x0000040000047882 */ /* 0x000fe20000000000 */
[----:B------:R-:W-:Y:S01]  /*0180*/  UMOV UR5, 0x1 ;  /* 0x0000000100057882 */ /* 0x000fe20000000000 */
[----:B------:R-:W-:Y:S01]  /*0190*/  UMOV UR6, 0x100 ;  /* 0x0000010000067882 */ /* 0x000fe20000000000 */
[----:B------:R-:W-:Y:S01]  /*01a0*/  ELECT P0, URZ, PT ;  /* 0x00000000003f782f */ /* 0x000fe20003800000 */
[----:B------:R-:W-:-:S04]  /*01b0*/  UIADD3 UR6, -UR6, 0x100000, URZ ;  /* 0x0010000006067890 */ /* 0x000fc8000fffe13f */
[----:B------:R-:W-:Y:S02]  /*01c0*/  USHF.L.U32 UR7, UR6, 0xb, URZ ;  /* 0x0000000b06077899 */ /* 0x000fe4000800063f */
[----:B------:R-:W-:Y:S02]  /*01d0*/  USHF.L.U32 UR6, UR6, 0x1, URZ ;  /* 0x0000000106067899 */ /* 0x000fe4000800063f */
[----:B0-----:R-:W-:Y:S02]  /*01e0*/  ULEA UR8, UR8, UR4, 0x18 ;  /* 0x0000000408087291 */ /* 0x001fe4000f8ec03f */
[----:B------:R-:W-:-:S04]  /*01f0*/  UIADD3 UR4, -UR5, 0x100000, URZ ;  /* 0x0010000005047890 */ /* 0x000fc8000fffe13f */
[----:B------:R-:W-:Y:S02]  /*0200*/  USHF.L.U32 UR5, UR4, 0xb, URZ ;  /* 0x0000000b04057899 */ /* 0x000fe4000800063f */
[----:B------:R-:W-:Y:S01]  /*0210*/  USHF.L.U32 UR4, UR4, 0x1, URZ ;  /* 0x0000000104047899 */ /* 0x000fe2000800063f */
[----:B------:R-:W0:Y:S11]  /*0220*/  FENCE.VIEW.ASYNC.S ;  /* 0x00000000000073c6 */ /* 0x000e360000000000 */
[----:B0-----:R0:W1:Y:S01]  /*0230*/  SYNCS.EXCH.64 URZ, [UR8], UR4 ;  /* 0x00000004083f75b2 */ /* 0x0010620008000100 */
[----:B------:R0:W2:Y:S01]  /*0240*/  SYNCS.EXCH.64 URZ, [UR8+0x20], UR6 ;  /* 0x00002006083f75b2 */ /* 0x0000a20008000100 */
[----:B------:R0:W3:Y:S01]  /*0250*/  SYNCS.EXCH.64 URZ, [UR8+0x8], UR4 ;  /* 0x00000804083f75b2 */ /* 0x0000e20008000100 */
[----:B------:R0:W4:Y:S01]  /*0260*/  SYNCS.EXCH.64 URZ, [UR8+0x28], UR6 ;  /* 0x00002806083f75b2 */ /* 0x0001220008000100 */
[----:B------:R0:W0:Y:S01]  /*0270*/  SYNCS.EXCH.64 URZ, [UR8+0x10], UR4 ;  /* 0x00001004083f75b2 */ /* 0x0000220008000100 */
[----:B------:R0:W0:Y:S01]  /*0280*/  SYNCS.EXCH.64 URZ, [UR8+0x30], UR6 ;  /* 0x00003006083f75b2 */ /* 0x0000220008000100 */
[----:B------:R0:W0:Y:S01]  /*0290*/  SYNCS.EXCH.64 URZ, [UR8+0x18], UR4 ;  /* 0x00001804083f75b2 */ /* 0x0000220008000100 */
[----:B------:R0:W0:Y:S01]  /*02a0*/  SYNCS.EXCH.64 URZ, [UR8+0x38], UR6 ;  /* 0x00003806083f75b2 */ /* 0x0000220008000100 */
[----:B------:R-:W-:Y:S01]  /*02b0*/  NOP ;  /* 0x0000000000007918 */ /* 0x000fe20000000000 */
.L_x_2:
[----:B------:R-:W5:Y:S01]  /*02c0*/  SHFL.IDX PT, R0, R0, RZ, 0x1f ;  /* 0x00001fff00007589 */ /* 0x000f6200000e0000 */
[----:B------:R-:W-:Y:S01]  /*02d0*/  ELECT P0, URZ, PT ;  /* 0x00000000003f782f */ /* 0x000fe20003800000 */
[----:B------:R-:W1:Y:S01]  /*02e0*/  LDC R2, c[0x0][0x65c] ;  /* 0x00019700ff027b82 */ /* 0x000e620000000800 */
[----:B------:R-:W-:Y:S01]  /*02f0*/  SHF.R.S32.HI R6, RZ, 0x1f, R5 ;  /* 0x0000001fff067819 */ /* 0x000fe20000011405 */
[----:B------:R-:W2:Y:S01]  /*0300*/  S2R R3, SR_CTAID.Y ;  /* 0x0000000000037919 */ /* 0x000ea20000002600 */
[----:B0-----:R-:W-:Y:S01]  /*0310*/  UMOV UR4, 0x20 ;  /* 0x0000002000047882 */ /* 0x001fe20000000000 */
[----:B------:R-:W-:Y:S01]  /*0320*/  ISETP.NE.AND P2, PT, R8, RZ, PT ;  /* 0x000000ff0800720c */ /* 0x000fe20003f45270 */
[----:B------:R-:W-:Y:S01]  /*0330*/  NOP ;  /* 0x0000000000007918 */ /* 0x000fe20000000000 */
[----:B------:R-:W0:Y:S01]  /*0340*/  S2R R4, SR_CTAID.X ;  /* 0x0000000000047919 */ /* 0x000e220000002500 */
[----:B------:R-:W-:Y:S01]  /*0350*/  LEA.HI R6, R6, R5, RZ, 0x2 ;  /* 0x0000000506067211 */ /* 0x000fe200078f10ff */
[----:B------:R-:W-:Y:S01]  /*0360*/  NOP ;  /* 0x0000000000007918 */ /* 0x000fe20000000000 */
[----:B-----5:R-:W-:-:S02]  /*0370*/  ISETP.NE.OR P0, PT, R0, RZ, !P0 ;  /* 0x000000ff0000720c */ /* 0x020fc40004705670 */
[----:B-1----:R-:W-:-:S04]  /*0380*/  ISETP.NE.AND P3, PT, R2, 0x1, PT ;  /* 0x000000010200780c */ /* 0x002fc80003f65270 */
[----:B------:R-:W-:Y:S02]  /*0390*/  P2R R0, PR, RZ, 0x8 ;  /* 0x00000008ff007803 */ /* 0x000fe40000000000 */
[----:B------:R-:W-:-:S05]  /*03a0*/  LOP3.LUT R0, R6, 0xfffffffc, RZ, 0xc0, !PT ;  /* 0xfffffffc06007812 */ /* 0x000fca00078ec0ff */
[----:B------:R-:W-:Y:S01]  /*03b0*/  VOTEU.ALL UP0, P0 ;  /* 0x00000000003f7886 */ /* 0x000fe20000000000 */
[----:B------:R-:W-:Y:S01]  /*03c0*/  IMAD.IADD R0, R5, 0x1, -R0 ;  /* 0x0000000105007824 */ /* 0x000fe200078e0a00 */
[----:B------:R-:W0:Y:S01]  /*03d0*/  @P3 LDC R17, c[0x0][0x10] ;  /* 0x00000400ff113b82 */ /* 0x000e220000000800 */
[----:B------:R-:W-:Y:S01]  /*03e0*/  VOTEU.ALL UP1, P0 ;  /* 0x00000000003f7886 */ /* 0x000fe20000020000 */
[----:B--2---:R-:W-:Y:S01]  /*03f0*/  @P3 IMAD.MOV.U32 R6, RZ, RZ, R3 ;  /* 0x000000ffff063224 */ /* 0x004fe200078e0003 */
[----:B------:R-:W-:Y:S01]  /*0400*/  @!UP0 UMOV UR6, 0x400 ;  /* 0x0000040000068882 */ /* 0x000fe20000000000 */
[----:B------:R-:W-:-:S04]  /*0410*/  @!UP0 UIADD3 UR4, -UR4, 0x100000, URZ ;  /* 0x0010000004048890 */ /* 0x000fc8000fffe13f */
[----:B------:R-:W-:Y:S02]  /*0420*/  @!UP0 USHF.L.U32 UR5, UR4, 0xb, URZ ;  /* 0x0000000b04058899 */ /* 0x000fe4000800063f */
[----:B------:R-:W-:Y:S01]  /*0430*/  @!UP0 USHF.L.U32 UR4, UR4, 0x1, URZ ;  /* 0x0000000104048899 */ /* 0x000fe2000800063f */
[----:B------:R-:W-:Y:S02]  /*0440*/  @P3 IMAD.MOV.U32 R7, RZ, RZ, RZ ;  /* 0x000000ffff073224 */ /* 0x000fe400078e00ff */
[----:B------:R-:W-:Y:S01]  /*0450*/  IMAD.MOV.U32 R5, RZ, RZ, RZ ;  /* 0x000000ffff057224 */ /* 0x000fe200078e00ff */
[----:B------:R-:W1:Y:S01]  /*0460*/  @!UP0 S2UR UR7, SR_CgaCtaId ;  /* 0x00000000000789c3 */ /* 0x000e620000008800 */
[----:B------:R-:W-:-:S07]  /*0470*/  @P3 IMAD.MOV.U32 R11, RZ, RZ, RZ ;  /* 0x000000ffff0b3224 */ /* 0x000fce00078e00ff */
[----:B------:R-:W2:Y:S01]  /*0480*/  @!P3 LDC R9, c[0x0][0xc] ;  /* 0x00000300ff09bb82 */ /* 0x000ea20000000800 */
[----:B0-----:R-:W-:-:S04]  /*0490*/  @P3 IMAD.WIDE.U32 R16, R4, R17, R6 ;  /* 0x0000001104103225 */ /* 0x001fc800078e0006 */
[----:B------:R-:W-:Y:S01]  /*04a0*/  @P3 IMAD.IADD R17, R17, 0x1, R11 ;  /* 0x0000000111113824 */ /* 0x000fe200078e020b */
[----:B-1----:R-:W-:Y:S01]  /*04b0*/  @!UP0 ULEA UR6, UR7, UR6, 0x18 ;  /* 0x0000000607068291 */ /* 0x002fe2000f8ec03f */
[----:B------:R-:W-:Y:S01]  /*04c0*/  VOTEU.ALL UP0, P0 ;  /* 0x00000000003f7886 */ /* 0x000fe20000000000 */
[----:B------:R-:W-:-:S04]  /*04d0*/  ISETP.NE.AND P0, PT, R0, 0x3, PT ;  /* 0x000000030000780c */ /* 0x000fc80003f05270 */
[----:B------:R-:W-:Y:S01]  /*04e0*/  ISETP.EQ.OR P0, PT, R0, RZ, !P0 ;  /* 0x000000ff0000720c */ /* 0x000fe20004702670 */
[----:B--2---:R-:W-:-:S03]  /*04f0*/  @!P3 IMAD.WIDE.U32 R6, R9, R3, R4 ;  /* 0x000000030906b225 */ /* 0x004fc600078e0004 */
[C---:B------:R-:W-:Y:S01]  /*0500*/  ISETP.EQ.AND P0, PT, R8.reuse, RZ, P0 ;  /* 0x000000ff0800720c */ /* 0x040fe20000702270 */
[----:B------:R-:W-:Y:S01]  /*0510*/  VIADD R8, R8, 0xffffffff ;  /* 0xffffffff08087836 */ /* 0x000fe20000000000 */
[----:B------:R-:W0:Y:S02]  /*0520*/  FENCE.VIEW.ASYNC.S ;  /* 0x00000000000073c6 */ /* 0x000e240000000000 */
[----:B0-----:R0:W3:Y:S01]  /*0530*/  @!UP0 SYNCS.EXCH.64 URZ, [UR6+0x50], UR4 ;  /* 0x00005004063f85b2 */ /* 0x0010e20008000100 */
[----:B------:R-:W-:Y:S01]  /*0540*/  @!P3 IMAD.MOV.U32 R16, RZ, RZ, R6 ;  /* 0x000000ffff10b224 */ /* 0x000fe200078e0006 */
[----:B------:R-:W-:Y:S01]  /*0550*/  SEL R19, RZ, 0x1, !P0 ;  /* 0x00000001ff137807 */ /* 0x000fe20004000000 */
[----:B------:R-:W-:Y:S01]  /*0560*/  @!P3 IMAD.MOV.U32 R17, RZ, RZ, R7 ;  /* 0x000000ffff11b224 */ /* 0x000fe200078e0007 */
[----:B------:R-:W-:-:S04]  /*0570*/  ISETP.GE.U32.AND P1, PT, R8, 0x2, PT ;  /* 0x000000020800780c */ /* 0x000fc80003f26070 */
[----:B------:R-:W-:Y:S01]  /*0580*/  SEL R19, R19, 0x2, P1 ;  /* 0x0000000213137807 */ /* 0x000fe20000800000 */
[----:B------:R0:W3:Y:S01]  /*0590*/  @!UP1 SYNCS.EXCH.64 URZ, [UR6+0x58], UR4 ;  /* 0x00005804063f95b2 */ /* 0x0000e20008000100 */
[----:B------:R-:W-:Y:S01]  /*05a0*/  NOP ;  /* 0x0000000000007918 */ /* 0x000fe20000000000 */
[----:B---34-:R-:W-:Y:S06]  /*05b0*/  BAR.SYNC.DEFER_BLOCKING 0x0 ;  /* 0x0000000000007b1d */ /* 0x018fec0000010000 */
[----:B------:R-:W-:Y:S05]  /*05c0*/  @!P2 BRA `(.L_x_3) ;  /* 0x000000540040a947 */ /* 0x000fea0003800000 */
[----:B------:R-:W-:-:S13]  /*05d0*/  ISETP.GT.U32.AND P0, PT, R8, 0x1, PT ;  /* 0x000000010800780c */ /* 0x000fda0003f04070 */
[----:B0-----:R-:W-:Y:S05]  /*05e0*/  @P0 EXIT ;  /* 0x000000000000094d */ /* 0x001fea0003800000 */
[----:B------:R-:W-:Y:S01]  /*05f0*/  ULDC.64 UR4, c[0x0][0x650] ;  /* 0x0001940000047ab9 */ /* 0x000fe20000000a00 */
[----:B------:R-:W-:Y:S01]  /*0600*/  PRMT R0, RZ, 0x7610, R0 ;  /* 0x00007610ff007816 */ /* 0x000fe20000000000 */
[----:B------:R-:W-:Y:S01]  /*0610*/  IMAD.MOV.U32 R90, RZ, RZ, -0x1 ;  /* 0xffffffffff5a7424 */ /* 0x000fe200078e00ff */
[----:B------:R-:W-:Y:S01]  /*0620*/  ISETP.GE.U32.AND P0, PT, R16, UR4, PT ;  /* 0x0000000410007c0c */ /* 0x000fe2000bf06070 */
[----:B------:R-:W-:Y:S02]  /*0630*/  IMAD.MOV.U32 R91, RZ, RZ, -0x1 ;  /* 0xffffffffff5b7424 */ /* 0x000fe400078e00ff */
[----:B------:R-:W-:Y:S01]  /*0640*/  IMAD.MOV.U32 R89, RZ, RZ, -0x1 ;  /* 0xffffffffff597424 */ /* 0x000fe200078e00ff */
[----:B------:R-:W-:-:S13]  /*0650*/  ISETP.GE.U32.AND.EX P0, PT, R17, UR5, PT, P0 ;  /* 0x0000000511007c0c */ /* 0x000fda000bf06100 */
[----:B------:R-:W-:Y:S05]  /*0660*/  @P0 BRA `(.L_x_4) ;  /* 0x0000000400540947 */ /* 0x000fea0003800000 */
[----:B------:R-:W0:Y:S01]  /*0670*/  LDC.64 R14, c[0x0][0x628] ;  /* 0x00018a00ff0e7b82 */ /* 0x000e220000000a00 */
[----:B------:R-:W-:Y:S02]  /*0680*/  IMAD.MOV.U32 R6, RZ, RZ, R16 ;  /* 0x000000ffff067224 */ /* 0x000fe400078e0010 */
[----:B------:R-:W-:-:S05]  /*0690*/  IMAD.MOV.U32 R7, RZ, RZ, R17 ;  /* 0x000000ffff077224 */ /* 0x000fca00078e0011 */
[----:B------:R-:W1:Y:S08]  /*06a0*/  LDC R0, c[0x0][0x630] ;  /* 0x00018c00ff007b82 */ /* 0x000e700000000800 */
[----:B------:R-:W2:Y:S01]  /*06b0*/  LDC.64 R20, c[0x0][0x620] ;  /* 0x00018800ff147b82 */ /* 0x000ea20000000a00 */
[----:B0-----:R-:W-:-:S04]  /*06c0*/  ISETP.NE.U32.AND P0, PT, R14, RZ, PT ;  /* 0x000000ff0e00720c */ /* 0x001fc80003f05070 */
[----:B------:R-:W-:-:S13]  /*06d0*/  ISETP.NE.AND.EX P0, PT, R15, RZ, PT, P0 ;  /* 0x000000ff0f00720c */ /* 0x000fda0003f05300 */
[----:B-12---:R-:W-:Y:S05]  /*06e0*/  @!P0 BRA `(.L_x_5) ;  /* 0x0000000000288947 */ /* 0x006fea0003800000 */
[----:B------:R-:W0:Y:S02]  /*06f0*/  LDC R11, c[0x0][0x634] ;  /* 0x00018d00ff0b7b82 */ /* 0x000e240000000800 */
[----:B0-----:R-:W-:-:S05]  /*0700*/  IADD3 R11, P0, R16, R11, RZ ;  /* 0x0000000b100b7210 */ /* 0x001fca0007f1e0ff */
[----:B------:R-:W-:-:S04]  /*0710*/  IMAD.X R13, RZ, RZ, R17, P0 ;  /* 0x000000ffff0d7224 */ /* 0x000fc800000e0611 */
[----:B------:R-:W-:-:S04]  /*0720*/  IMAD.WIDE.U32 R6, R13, R14, RZ ;  /* 0x0000000e0d067225 */ /* 0x000fc800078e00ff */
[----:B------:R-:W-:-:S04]  /*0730*/  IMAD.WIDE.U32 R8, P0, R11, R15, R6 ;  /* 0x0000000f0b087225 */ /* 0x000fc80007800006 */
[----:B------:R-:W-:-:S04]  /*0740*/  IMAD.WIDE.U32 R6, R11, R14, RZ ;  /* 0x0000000e0b067225 */ /* 0x000fc800078e00ff */
[----:B------:R-:W-:Y:S01]  /*0750*/  IMAD.X R11, RZ, RZ, RZ, P0 ;  /* 0x000000ffff0b7224 */ /* 0x000fe200000e06ff */
[----:B------:R-:W-:Y:S01]  /*0760*/  IADD3 RZ, P0, R7, R8, RZ ;  /* 0x0000000807ff7210 */ /* 0x000fe20007f1e0ff */
[----:B------:R-:W-:-:S04]  /*0770*/  IMAD.MOV.U32 R10, RZ, RZ, R9 ;  /* 0x000000ffff0a7224 */ /* 0x000fc800078e0009 */
[----:B------:R-:W-:-:S08]  /*0780*/  IMAD.WIDE.U32.X R6, R13, R15, R10, P0 ;  /* 0x0000000f0d067225 */ /* 0x000fd000000e040a */
.L_x_5:
[-CC-:B------:R-:W-:Y:S01]  /*0790*/  SHF.R.U64 R89, R6, R0.reuse, R7.reuse ;  /* 0x0000000006597219 */ /* 0x180fe20000001207 */
[----:B------:R-:W0:Y:S01]  /*07a0*/  LDC R10, c[0x0][0x618] ;  /* 0x00018600ff0a7b82 */ /* 0x000e220000000800 */
[----:B------:R-:W-:Y:S01]  /*07b0*/  SHF.R.U32.HI R5, RZ, R0, R7 ;  /* 0x00000000ff057219 */ /* 0x000fe20000011607 */
[----:B------:R-:W-:Y:S01]  /*07c0*/  ULDC UR4, c[0x0][0x150] ;  /* 0x0000540000047ab9 */ /* 0x000fe20000000800 */
[----:B------:R-:W-:Y:S02]  /*07d0*/  IADD3 R9, P0, RZ, -R89, RZ ;  /* 0x80000059ff097210 */ /* 0x000fe40007f1e0ff */
[----:B------:R-:W-:-:S03]  /*07e0*/  I2FP.F32.U32 R0, R4 ;  /* 0x0000000400007245 */ /* 0x000fc60000201000 */
[----:B------:R-:W1:Y:S01]  /*07f0*/  LDC.64 R26, c[0x0][0x640] ;  /* 0x00019000ff1a7b82 */ /* 0x000e620000000a00 */
[----:B------:R-:W-:Y:S02]  /*0800*/  IMAD.X R11, RZ, RZ, ~R5, P0 ;  /* 0x000000ffff0b7224 */ /* 0x000fe400000e0e05 */
[----:B------:R-:W-:Y:S01]  /*0810*/  FMUL R0, R0, UR4 ;  /* 0x0000000400007c20 */ /* 0x000fe20008400000 */
[----:B------:R-:W-:Y:S01]  /*0820*/  IMAD.WIDE.U32 R6, R9, R20, R16 ;  /* 0x0000001409067225 */ /* 0x000fe200078e0010 */
[----:B------:R-:W-:-:S03]  /*0830*/  ULDC UR4, c[0x0][0x154] ;  /* 0x0000550000047ab9 */ /* 0x000fc60000000800 */
[----:B------:R-:W-:Y:S01]  /*0840*/  IMAD R8, R11, R20, RZ ;  /* 0x000000140b087224 */ /* 0x000fe200078e02ff */
[----:B------:R-:W2:Y:S01]  /*0850*/  LDC R5, c[0x0][0x144] ;  /* 0x00005100ff057b82 */ /* 0x000ea20000000800 */
[----:B------:R-:W3:Y:S02]  /*0860*/  F2I.U32.TRUNC.NTZ R0, R0 ;  /* 0x0000000000007305 */ /* 0x000ee4000020f000 */
[----:B------:R-:W-:-:S04]  /*0870*/  IMAD R9, R9, R21, R8 ;  /* 0x0000001509097224 */ /* 0x000fc800078e0208 */
[----:B------:R-:W-:Y:S01]  /*0880*/  IMAD.IADD R7, R7, 0x1, R9 ;  /* 0x0000000107077824 */ /* 0x000fe200078e0209 */
[----:B------:R-:W4:Y:S01]  /*0890*/  LDC R12, c[0x0][0x608] ;  /* 0x00018200ff0c7b82 */ /* 0x000f220000000800 */
[----:B------:R-:W-:-:S03]  /*08a0*/  IMAD.MOV.U32 R9, RZ, RZ, -0x1 ;  /* 0xffffffffff097424 */ /* 0x000fc600078e00ff */
[-CC-:B0-----:R-:W-:Y:S02]  /*08b0*/  SHF.R.U64 R20, R6, R10.reuse, R7.reuse ;  /* 0x0000000a06147219 */ /* 0x181fe40000001207 */
[----:B------:R-:W-:Y:S02]  /*08c0*/  I2FP.F32.U32 R6, R3 ;  /* 0x0000000300067245 */ /* 0x000fe40000201000 */
[----:B------:R-:W0:Y:S01]  /*08d0*/  LDC R24, c[0x0][0x658] ;  /* 0x00019600ff187b82 */ /* 0x000e220000000800 */
[----:B-1----:R-:W-:Y:S01]  /*08e0*/  ISETP.NE.U32.AND P0, PT, R26, RZ, PT ;  /* 0x000000ff1a00720c */ /* 0x002fe20003f05070 */
[----:B---3--:R-:W-:Y:S01]  /*08f0*/  IMAD.MOV R8, RZ, RZ, -R0 ;  /* 0x000000ffff087224 */ /* 0x008fe200078e0a00 */
[----:B------:R-:W-:Y:S01]  /*0900*/  SHF.R.U32.HI R7, RZ, R10, R7 ;  /* 0x0000000aff077219 */ /* 0x000fe20000011607 */
[----:B------:R-:W-:Y:S01]  /*0910*/  FMUL R6, R6, UR4 ;  /* 0x0000000406067c20 */ /* 0x000fe20008400000 */
[----:B------:R-:W-:-:S03]  /*0920*/  ISETP.NE.AND.EX P0, PT, R27, RZ, PT, P0 ;  /* 0x000000ff1b00720c */ /* 0x000fc60003f05300 */
[----:B------:R-:W1:Y:S01]  /*0930*/  LDC R14, c[0x0][0x148] ;  /* 0x00005200ff0e7b82 */ /* 0x000e620000000800 */
[----:B--2---:R-:W-:-:S07]  /*0940*/  IMAD R0, R5, R8, R4 ;  /* 0x0000000805007224 */ /* 0x004fce00078e0204 */
[----:B------:R-:W2:Y:S01]  /*0950*/  LDC R22, c[0x0][0x600] ;  /* 0x00018000ff167b82 */ /* 0x000ea20000000800 */
[-CC-:B----4-:R-:W-:Y:S02]  /*0960*/  SHF.R.U64 R28, R20, R12.reuse, R7.reuse ;  /* 0x0000000c141c7219 */ /* 0x190fe40000001207 */
[----:B------:R-:W-:Y:S01]  /*0970*/  SHF.R.U32.HI R5, RZ, R12, R7 ;  /* 0x0000000cff057219 */ /* 0x000fe20000011607 */
[----:B------:R-:W-:Y:S01]  /*0980*/  IMAD.MOV.U32 R7, RZ, RZ, 0x1 ;  /* 0x00000001ff077424 */ /* 0x000fe200078e00ff */
[----:B------:R3:W4:Y:S03]  /*0990*/  F2I.U32.TRUNC.NTZ R12, R6 ;  /* 0x00000006000c7305 */ /* 0x000726000020f000 */
[----:B------:R-:W1:Y:S01]  /*09a0*/  LDC R15, c[0x0][0x648] ;  /* 0x00019200ff0f7b82 */ /* 0x000e620000000800 */
[-C--:B0-----:R-:W-:Y:S02]  /*09b0*/  SHF.L.U32 R4, R9, R24.reuse, RZ ;  /* 0x0000001809047219 */ /* 0x081fe400000006ff */
[----:B------:R-:W-:-:S02]  /*09c0*/  SHF.R.U64 R30, R28, R24, R5 ;  /* 0x000000181c1e7219 */ /* 0x000fc40000001205 */
[----:B------:R-:W-:Y:S02]  /*09d0*/  LOP3.LUT R11, RZ, R4, RZ, 0x33, !PT ;  /* 0x00000004ff0b7212 */ /* 0x000fe400078e33ff */
[-C--:B------:R-:W-:Y:S01]  /*09e0*/  SHF.R.U32.HI R5, RZ, R24.reuse, R5 ;  /* 0x00000018ff057219 */ /* 0x080fe20000011605 */
[----:B------:R-:W0:Y:S01]  /*09f0*/  LDC R21, c[0x0][0x638] ;  /* 0x00018e00ff157b82 */ /* 0x000e220000000800 */
[----:B------:R-:W-:Y:S01]  /*0a00*/  SHF.L.U32 R10, R7, R24, RZ ;  /* 0x00000018070a7219 */ /* 0x000fe200000006ff */
[----:B------:R-:W-:-:S06]  /*0a10*/  IMAD.MOV.U32 R4, RZ, RZ, R30 ;  /* 0x000000ffff047224 */ /* 0x000fcc00078e001e */
[----:B------:R-:W0:Y:S01]  /*0a20*/  LDC R90, c[0x0][0x610] ;  /* 0x00018400ff5a7b82 */ /* 0x000e220000000800 */
[----:B---34-:R-:W-:Y:S05]  /*0a30*/  @!P0 BRA `(.L_x_6) ;  /* 0x0000000000288947 */ /* 0x018fea0003800000 */
[----:B------:R-:W3:Y:S02]  /*0a40*/  LDC R9, c[0x0][0x64c] ;  /* 0x00019300ff097b82 */ /* 0x000ee40000000800 */
[----:B---3--:R-:W-:-:S05]  /*0a50*/  IADD3 R9, P0, R30, R9, RZ ;  /* 0x000000091e097210 */ /* 0x008fca0007f1e0ff */
        /* <DEDUP_REMOVED lines=8> */
.L_x_6:
[----:B-1----:R-:W-:Y:S01]  /*0ae0*/  SHF.R.U64 R4, R4, R15, R5 ;  /* 0x0000000f04047219 */ /* 0x002fe20000001205 */
[----:B--2---:R-:W-:Y:S01]  /*0af0*/  VIADD R5, R22, 0xffffffff ;  /* 0xffffffff16057836 */ /* 0x004fe20000000000 */
[----:B------:R-:W-:Y:S01]  /*0b00*/  LOP3.LUT R11, R28, R11, RZ, 0xc0, !PT ;  /* 0x0000000b1c0b7212 */ /* 0x000fe200078ec0ff */
[----:B------:R-:W-:Y:S02]  /*0b10*/  IMAD.MOV R12, RZ, RZ, -R12 ;  /* 0x000000ffff0c7224 */ /* 0x000fe400078e0a0c */
[----:B------:R-:W-:Y:S01]  /*0b20*/  IMAD.MOV R6, RZ, RZ, -R4 ;  /* 0x000000ffff067224 */ /* 0x000fe200078e0a04 */
[----:B------:R-:W-:Y:S01]  /*0b30*/  LOP3.LUT R5, R20, R5, RZ, 0xc0, !PT ;  /* 0x0000000514057212 */ /* 0x000fe200078ec0ff */
[----:B------:R-:W-:Y:S02]  /*0b40*/  @P3 IMAD R0, R14, R12, R3 ;  /* 0x0000000c0e003224 */ /* 0x000fe400078e0203 */
[----:B------:R-:W-:Y:S02]  /*0b50*/  IMAD R11, R10, R4, R11 ;  /* 0x000000040a0b7224 */ /* 0x000fe400078e020b */
[----:B0-----:R-:W-:-:S02]  /*0b60*/  IMAD R3, R6, R21, R30 ;  /* 0x0000001506037224 */ /* 0x001fc400078e021e */
[----:B------:R-:W-:Y:S02]  /*0b70*/  IMAD R90, R11, R90, R0 ;  /* 0x0000005a0b5a7224 */ /* 0x000fe400078e0200 */
[----:B------:R-:W-:Y:S02]  /*0b80*/  IMAD R3, R3, R22, R5 ;  /* 0x0000001603037224 */ /* 0x000fe400078e0205 */
[----:B------:R-:W-:-:S03]  /*0b90*/  IMAD.MOV.U32 R0, RZ, RZ, 0x1 ;  /* 0x00000001ff007424 */ /* 0x000fc600078e00ff */
[----:B------:R-:W-:Y:S02]  /*0ba0*/  SEL R91, R3, R90, !P3 ;  /* 0x0000005a035b7207 */ /* 0x000fe40005800000 */
[----:B------:R-:W-:-:S07]  /*0bb0*/  SEL R90, R90, R3, !P3 ;  /* 0x000000035a5a7207 */ /* 0x000fce0005800000 */
.L_x_4:
[----:B------:R-:W-:-:S08]  /*0bc0*/  NOP ;  /* 0x0000000000007918 */ /* 0x000fd00000000000 */
[----:B------:R-:W0:Y:S02]  /*0bd0*/  USETMAXREG.TRY_ALLOC.CTAPOOL UP0, 0xe8 ;  /* 0x000000e8000079c8 */ /* 0x000e240008000600 */
[----:B0-----:R-:W-:-:S13]  /*0be0*/  PLOP3.LUT P0, PT, PT, PT, UP0, 0x80, 0x0 ;  /* 0x000000000000781c */ /* 0x001fda0003f0f008 */
[----:B------:R-:W-:Y:S05]  /*0bf0*/  @!P0 BRA `(.L_x_4) ;  /* 0xfffffffc00f08947 */ /* 0x000fea000383ffff */
[----:B------:R-:W-:Y:S01]  /*0c00*/  ULDC.64 UR4, c[0x0][0x598] ;  /* 0x0001660000047ab9 */ /* 0x000fe20000000a00 */
[----:B------:R-:W-:Y:S01]  /*0c10*/  ULDC.64 UR36, c[0x0][0x208] ;  /* 0x0000820000247ab9 */ /* 0x000fe20000000a00 */
[----:B------:R-:W-:-:S04]  /*0c20*/  ISETP.NE.U32.AND P0, PT, RZ, UR4, PT ;  /* 0x00000004ff007c0c */ /* 0x000fc8000bf05070 */
[----:B------:R-:W-:-:S13]  /*0c30*/  ISETP.NE.AND.EX P0, PT, RZ, UR5, PT, P0 ;  /* 0x00000005ff007c0c */ /* 0x000fda000bf05300 */
[----:B------:R-:W-:Y:S05]  /*0c40*/  @!P0 BRA `(.L_x_7) ;  /* 0x00000000001c8947 */ /* 0x000fea0003800000 */
[----:B------:R-:W0:Y:S02]  /*0c50*/  LDC.64 R4, c[0x0][0x598] ;  /* 0x00016600ff047b82 */ /* 0x000e240000000a00 */
[----:B0-----:R-:W2:Y:S02]  /*0c60*/  LDG.E.64 R4, desc[UR36][R4.64] ;  /* 0x0000002404047981 */ /* 0x001ea4000c1e1b00 */
[----:B--2---:R-:W-:-:S04]  /*0c70*/  ISETP.NE.U32.AND P0, PT, R4, RZ, PT ;  /* 0x000000ff0400720c */ /* 0x004fc80003f05070 */
[----:B------:R-:W-:-:S13]  /*0c80*/  ISETP.NE.AND.EX P0, PT, R5, RZ, PT, P0 ;  /* 0x000000ff0500720c */ /* 0x000fda0003f05300 */
[----:B------:R-:W-:Y:S05]  /*0c90*/  @!P0 BRA `(.L_x_7) ;  /* 0x0000000000088947 */ /* 0x000fea0003800000 */
[----:B------:R0:W5:Y:S01]  /*0ca0*/  LD.E R22, desc[UR36][R4.64] ;  /* 0x0000002404167980 */ /* 0x000162000c101900 */
[----:B------:R-:W-:Y:S05]  /*0cb0*/  BRA `(.L_x_8) ;  /* 0x0000000000247947 */ /* 0x000fea0003800000 */
.L_x_7:
[----:B------:R-:W-:Y:S02]  /*0cc0*/  ULDC.64 UR4, c[0x0][0x588] ;  /* 0x0001620000047ab9 */ /* 0x000fe40000000a00 */
[----:B------:R-:W-:-:S04]  /*0cd0*/  ISETP.NE.U32.AND P0, PT, RZ, UR4, PT ;  /* 0x00000004ff007c0c */ /* 0x000fc8000bf05070 */
[----:B------:R-:W-:-:S13]  /*0ce0*/  ISETP.NE.AND.EX P0, PT, RZ, UR5, PT, P0 ;  /* 0x00000005ff007c0c */ /* 0x000fda000bf05300 */
[----:B------:R-:W-:Y:S05]  /*0cf0*/  @!P0 BRA `(.L_x_9) ;  /* 0x00000000000c8947 */ /* 0x000fea0003800000 */
[----:B------:R-:W0:Y:S02]  /*0d00*/  LDC.64 R22, c[0x0][0x588] ;  /* 0x00016200ff167b82 */ /* 0x000e240000000a00 */
[----:B0-----:R1:W5:Y:S01]  /*0d10*/  LDG.E R22, desc[UR36][R22.64] ;  /* 0x0000002416167981 */ /* 0x001362000c1e1900 */
[----:B------:R-:W-:Y:S05]  /*0d20*/  BRA `(.L_x_8) ;  /* 0x0000000000087947 */ /* 0x000fea0003800000 */
.L_x_9:
[----:B------:R-:W-:Y:S02]  /*0d30*/  ULDC UR4, c[0x0][0x580] ;  /* 0x0001600000047ab9 */ /* 0x000fe40000000800 */
[----:B------:R-:W-:-:S07]  /*0d40*/  IMAD.U32 R22, RZ, RZ, UR4 ;  /* 0x00000004ff167e24 */ /* 0x000fce000f8e00ff */
.L_x_8:
[----:B------:R-:W-:Y:S02]  /*0d50*/  ULDC.64 UR4, c[0x0][0x5a0] ;  /* 0x0001680000047ab9 */ /* 0x000fe40000000a00 */
[----:B------:R-:W-:-:S04]  /*0d60*/  ISETP.NE.U32.AND P0, PT, RZ, UR4, PT ;  /* 0x00000004ff007c0c */ /* 0x000fc8000bf05070 */
[----:B------:R-:W-:-:S13]  /*0d70*/  ISETP.NE.AND.EX P0, PT, RZ, UR5, PT, P0 ;  /* 0x00000005ff007c0c */ /* 0x000fda000bf05300 */
[----:B------:R-:W-:Y:S05]  /*0d80*/  @!P0 BRA `(.L_x_10) ;  /* 0x00000000001c8947 */ /* 0x000fea0003800000 */
[----:B0-----:R-:W0:Y:S02]  /*0d90*/  LDC.64 R4, c[0x0][0x5a0] ;  /* 0x00016800ff047b82 */ /* 0x001e240000000a00 */
[----:B0-----:R-:W2:Y:S02]  /*0da0*/  LDG.E.64 R4, desc[UR36][R4.64] ;  /* 0x0000002404047981 */ /* 0x001ea4000c1e1b00 */
[----:B--2---:R-:W-:-:S04]  /*0db0*/  ISETP.NE.U32.AND P0, PT, R4, RZ, PT ;  /* 0x000000ff0400720c */ /* 0x004fc80003f05070 */
[----:B------:R-:W-:-:S13]  /*0dc0*/  ISETP.NE.AND.EX P0, PT, R5, RZ, PT, P0 ;  /* 0x000000ff0500720c */ /* 0x000fda0003f05300 */
[----:B------:R-:W-:Y:S05]  /*0dd0*/  @!P0 BRA `(.L_x_10) ;  /* 0x0000000000088947 */ /* 0x000fea0003800000 */
[----:B-1----:R0:W5:Y:S01]  /*0de0*/  LD.E R23, desc[UR36][R4.64] ;  /* 0x0000002404177980 */ /* 0x002162000c101900 */
[----:B------:R-:W-:Y:S05]  /*0df0*/  BRA `(.L_x_11) ;  /* 0x0000000000247947 */ /* 0x000fea0003800000 */
.L_x_10:
[----:B------:R-:W-:Y:S02]  /*0e00*/  ULDC.64 UR4, c[0x0][0x590] ;  /* 0x0001640000047ab9 */ /* 0x000fe40000000a00 */
[----:B------:R-:W-:-:S04]  /*0e10*/  ISETP.NE.U32.AND P0, PT, RZ, UR4, PT ;  /* 0x00000004ff007c0c */ /* 0x000fc8000bf05070 */
[----:B------:R-:W-:-:S13]  /*0e20*/  ISETP.NE.AND.EX P0, PT, RZ, UR5, PT, P0 ;  /* 0x00000005ff007c0c */ /* 0x000fda000bf05300 */
[----:B------:R-:W-:Y:S05]  /*0e30*/  @!P0 BRA `(.L_x_12) ;  /* 0x00000000000c8947 */ /* 0x000fea0003800000 */
[----:B0-----:R-:W1:Y:S02]  /*0e40*/  LDC.64 R4, c[0x0][0x590] ;  /* 0x00016400ff047b82 */ /* 0x001e640000000a00 */
[----:B-1----:R1:W5:Y:S01]  /*0e50*/  LDG.E R23, desc[UR36][R4.64] ;  /* 0x0000002404177981 */ /* 0x002362000c1e1900 */
[----:B------:R-:W-:Y:S05]  /*0e60*/  BRA `(.L_x_11) ;  /* 0x0000000000087947 */ /* 0x000fea0003800000 */
.L_x_12:
[----:B------:R-:W-:Y:S02]  /*0e70*/  ULDC UR4, c[0x0][0x584] ;  /* 0x0001610000047ab9 */ /* 0x000fe40000000800 */
[----:B-1----:R-:W-:-:S07]  /*0e80*/  IMAD.U32 R23, RZ, RZ, UR4 ;  /* 0x00000004ff177e24 */ /* 0x002fce000f8e00ff */
.L_x_11:
[----:B------:R-:W-:-:S13]  /*0e90*/  LOP3.LUT P0, RZ, R0, 0xff, RZ, 0xc0, !PT ;  /* 0x000000ff00ff7812 */ /* 0x000fda000780c0ff */
[----:B------:R-:W-:Y:S05]  /*0ea0*/  @!P0 EXIT ;  /* 0x000000000000894d */ /* 0x000fea0003800000 */
[----:B------:R-:W-:Y:S01]  /*0eb0*/  ULDC UR4, c[0x0][0x28c] ;  /* 0x0000a30000047ab9 */ /* 0x000fe20000000800 */
[----:B------:R-:W-:Y:S01]  /*0ec0*/  UMOV UR38, URZ ;  /* 0x0000003f00267c82 */ /* 0x000fe20008000000 */
[----:B------:R-:W-:Y:S01]  /*0ed0*/  UIADD3 UR4, UR4, 0x7f, URZ ;  /* 0x0000007f04047890 */ /* 0x000fe2000fffe03f */
[----:B------:R-:W-:-:S03]  /*0ee0*/  UMOV UR39, URZ ;  /* 0x0000003f00277c82 */ /* 0x000fc60008000000 */
[----:B------:R-:W-:-:S04]  /*0ef0*/  USHF.R.S32.HI UR5, URZ, 0x1f, UR4 ;  /* 0x0000001f3f057899 */ /* 0x000fc80008011404 */
[----:B------:R-:W-:-:S04]  /*0f00*/  ULEA.HI UR5, UR5, UR4, URZ, 0x7 ;  /* 0x0000000405057291 */ /* 0x000fc8000f8f383f */
[----:B------:R-:W-:-:S12]  /*0f10*/  USHF.R.S32.HI UR40, URZ, 0x7, UR5 ;  /* 0x000000073f287899 */ /* 0x000fd80008011405 */
.L_x_162:
[----:B------:R-:W-:Y:S01]  /*0f20*/  LOP3.LUT R0, R18, 0x80, RZ, 0xc0, !PT ;  /* 0x0000008012007812 */ /* 0x000fe200078ec0ff */
[----:B------:R-:W2:Y:S01]  /*0f30*/  S2UR UR7, SR_CgaCtaId ;  /* 0x00000000000779c3 */ /* 0x000ea20000008800 */
[----:B------:R-:W-:Y:S02]  /*0f40*/  UMOV UR6, 0x400 ;  /* 0x0000040000067882 */ /* 0x000fe40000000000 */
[----:B------:R-:W-:-:S06]  /*0f50*/  SHF.R.U32.HI R0, RZ, 0x7, R0 ;  /* 0x00000007ff007819 */ /* 0x000fcc0000011600 */
[----:B---3--:R-:W3:Y:S01]  /*0f60*/  SHFL.IDX PT, R0, R0, RZ, 0x1f ;  /* 0x00001fff00007589 */ /* 0x008ee200000e0000 */
[----:B--2---:R-:W-:Y:S01]  /*0f70*/  ULEA UR6, UR7, UR6, 0x18 ;  /* 0x0000000607067291 */ /* 0x004fe2000f8ec03f */
[----:B---3--:R-:W-:-:S13]  /*0f80*/  R2UR UR4, R0 ;  /* 0x00000000000472ca */ /* 0x008fda00000e0000 */
[----:B------:R-:W-:-:S04]  /*0f90*/  ULEA.HI UR5, UR4, UR4, URZ, 0x1 ;  /* 0x0000000404057291 */ /* 0x000fc8000f8f083f */
[----:B------:R-:W-:-:S04]  /*0fa0*/  ULOP3.LUT UR5, UR5, 0x7fffe, URZ, 0xc0, !UPT ;  /* 0x0007fffe05057892 */ /* 0x000fc8000f8ec03f */
[----:B------:R-:W-:-:S03]  /*0fb0*/  UIADD3 UR5, UR4, -UR5, URZ ;  /* 0x8000000504057290 */ /* 0x000fc6000fffe03f */
[----:B------:R-:W-:Y:S01]  /*0fc0*/  ULDC UR4, c[0x0][0x28c] ;  /* 0x0000a30000047ab9 */ /* 0x000fe20000000800 */
[----:B------:R-:W-:Y:S01]  /*0fd0*/  ULEA UR5, UR5, UR6, 0xd ;  /* 0x0000000605057291 */ /* 0x000fe2000f8e683f */
[----:B------:R-:W-:-:S03]  /*0fe0*/  ISETP.LT.AND P0, PT, RZ, UR4, PT ;  /* 0x00000004ff007c0c */ /* 0x000fc6000bf01270 */
[----:B------:R-:W-:-:S04]  /*0ff0*/  UIADD3 UR5, UR5, 0x100, URZ ;  /* 0x0000010005057890 */ /* 0x000fc8000fffe03f */
[----:B------:R-:W-:-:S04]  /*1000*/  USHF.R.U32.HI UR5, URZ, 0x4, UR5 ;  /* 0x000000043f057899 */ /* 0x000fc80008011605 */
[----:B------:R-:W-:-:S04]  /*1010*/  ULOP3.LUT UR5, UR5, 0x3fff, URZ, 0xc0, !UPT ;  /* 0x00003fff05057892 */ /* 0x000fc8000f8ec03f */
[----:B------:R-:W-:Y:S01]  /*1020*/  ULOP3.LUT UR41, UR5, 0x10000, URZ, 0xfc, !UPT ;  /* 0x0001000005297892 */ /* 0x000fe2000f8efc3f */
[----:B01--4-:R-:W-:Y:S11]  /*1030*/  @P0 BRA `(.L_x_13) ;  /* 0x0000000000400947 */ /* 0x013ff60003800000 */
[----:B------:R-:W-:Y:S01]  /*1040*/  MOV R0, 0x0 ;  /* 0x0000000000007802 */ /* 0x000fe20000000f00 */
[----:B------:R-:W-:Y:S01]  /*1050*/  ULDC.64 UR4, c[0x4][0x68] ;  /* 0x01001a0000047ab9 */ /* 0x000fe20000000a00 */
[----:B------:R-:W-:Y:S01]  /*1060*/  ULDC.64 UR6, c[0x4][0x8] ;  /* 0x0100020000067ab9 */ /* 0x000fe20000000a00 */
[----:B01----:R-:W-:Y:S01]  /*1070*/  IMAD.U32 R4, RZ, RZ, UR4 ;  /* 0x00000004ff047e24 */ /* 0x003fe2000f8e00ff */
[----:B------:R0:W1:Y:S01]  /*1080*/  LDC.64 R14, c[0x4][R0] ;  /* 0x01000000000e7b82 */ /* 0x0000620000000a00 */
[----:B------:R-:W-:Y:S01]  /*1090*/  IMAD.U32 R5, RZ, RZ, UR5 ;  /* 0x00000005ff057e24 */ /* 0x000fe2000f8e00ff */
[----:B------:R-:W-:Y:S01]  /*10a0*/  ULDC.64 UR4, c[0x4][0x70] ;  /* 0x01001c0000047ab9 */ /* 0x000fe20000000a00 */
[----:B------:R-:W-:Y:S02]  /*10b0*/  IMAD.U32 R10, RZ, RZ, UR6 ;  /* 0x00000006ff0a7e24 */ /* 0x000fe4000f8e00ff */
[----:B------:R-:W-:Y:S02]  /*10c0*/  IMAD.U32 R6, RZ, RZ, UR4 ;  /* 0x00000004ff067e24 */ /* 0x000fe4000f8e00ff */
[----:B------:R-:W-:-:S02]  /*10d0*/  IMAD.U32 R7, RZ, RZ, UR5 ;  /* 0x00000005ff077e24 */ /* 0x000fc4000f8e00ff */
[----:B------:R-:W-:Y:S02]  /*10e0*/  IMAD.U32 R11, RZ, RZ, UR7 ;  /* 0x00000007ff0b7e24 */ /* 0x000fe4000f8e00ff */
[----:B------:R-:W-:Y:S02]  /*10f0*/  IMAD.MOV.U32 R8, RZ, RZ, 0x1e1 ;  /* 0x000001e1ff087424 */ /* 0x000fe400078e00ff */
[----:B------:R-:W-:Y:S02]  /*1100*/  IMAD.MOV.U32 R12, RZ, RZ, 0x1 ;  /* 0x00000001ff0c7424 */ /* 0x000fe400078e00ff */
[----:B0-----:R-:W-:-:S07]  /*1110*/  IMAD.MOV.U32 R13, RZ, RZ, RZ ;  /* 0x000000ffff0d7224 */ /* 0x001fce00078e00ff */
[----:B------:R-:W-:-:S07]  /*1120*/  LEPC R20, `(.L_x_13) ;  /* 0x000000001014794e */ /* 0x000fce0000000000 */
[----:B-1---5:R-:W-:Y:S05]  /*1130*/  CALL.ABS.NOINC R14 ;  /* 0x000000000e007343 */ /* 0x022fea0003c00000 */
.L_x_13:
[----:B------:R-:W-:-:S04]  /*1140*/  LOP3.LUT R0, R19, 0x1, RZ, 0xfc, !PT ;  /* 0x0000000113007812 */ /* 0x000fc800078efcff */
[----:B------:R-:W-:-:S13]  /*1150*/  ISETP.NE.AND P0, PT, R0, 0x3, PT ;  /* 0x000000030000780c */ /* 0x000fda0003f05270 */
[----:B------:R-:W-:Y:S05]  /*1160*/  @!P0 BRA `(.L_x_14) ;  /* 0x0000000000048947 */ /* 0x000fea0003800000 */
[----:B------:R-:W-:Y:S01]  /*1170*/  BPT.TRAP 0x1 ;  /* 0x000000040000795c */ /* 0x000fe20000300000 */
.L_x_14:
[----:B------:R-:W2:Y:S01]  /*1180*/  S2UR UR5, SR_CgaCtaId ;  /* 0x00000000000579c3 */ /* 0x000ea20000008800 */
[----:B------:R-:W-:Y:S01]  /*1190*/  UMOV UR4, 0x400 ;  /* 0x0000040000047882 */ /* 0x000fe20000000000 */
[----:B------:R-:W-:Y:S02]  /*11a0*/  IMAD.U32 R0, RZ, RZ, UR38 ;  /* 0x00000026ff007e24 */ /* 0x000fe4000f8e00ff */
[----:B------:R-:W-:-:S03]  /*11b0*/  IMAD.U32 R3, RZ, RZ, UR39 ;  /* 0x00000027ff037e24 */ /* 0x000fc6000f8e00ff */
[----:B------:R-:W-:Y:S01]  /*11c0*/  SHF.L.U32 R0, R0, 0x1f, RZ ;  /* 0x0000001f00007819 */ /* 0x000fe200000006ff */
[----:B--2---:R-:W-:-:S06]  /*11d0*/  ULEA UR4, UR5, UR4, 0x18 ;  /* 0x0000000405047291 */ /* 0x004fcc000f8ec03f */
[----:B------:R-:W-:-:S04]  /*11e0*/  IMAD.U32 R6, RZ, RZ, UR4 ;  /* 0x00000004ff067e24 */ /* 0x000fc8000f8e00ff */
[----:B------:R-:W-:-:S04]  /*11f0*/  IMAD R3, R3, 0x8, R6 ;  /* 0x0000000803037824 */ /* 0x000fc800078e0206 */
[----:B------:R2:W3:Y:S01]  /*1200*/  SYNCS.PHASECHK.TRANS64.TRYWAIT P1, [R3+URZ], R0 ;  /* 0x00000000030075a7 */ /* 0x0004e2000802017f */
[----:B------:R-:W-:Y:S05]  /*1210*/  @!P0 BRA `(.L_x_15) ;  /* 0x0000000000048947 */ /* 0x000fea0003800000 */
[----:B------:R-:W-:Y:S01]  /*1220*/  BPT.TRAP 0x1 ;  /* 0x000000040000795c */ /* 0x000fe20000300000 */
.L_x_15:
[----:B---3--:R-:W-:Y:S05]  /*1230*/  @P1 BRA `(.L_x_16) ;  /* 0x0000000000081947 */ /* 0x008fea0003800000 */
[----:B------:R-:W3:Y:S02]  /*1240*/  SYNCS.PHASECHK.TRANS64.TRYWAIT P1, [R3+URZ], R0 ;  /* 0x00000000030075a7 */ /* 0x000ee4000802017f */
[----:B---3--:R-:W-:Y:S05]  /*1250*/  @!P1 BRA `(.L_x_17) ;  /* 0x0000005c00ac9947 */ /* 0x008fea0003800000 */
.L_x_16:
[----:B------:R-:W-:-:S04]  /*1260*/  UISETP.LT.AND UP0, UPT, UR40, 0x1, UPT ;  /* 0x000000012800788c */ /* 0x000fc8000bf01270 */
[----:B------:R-:W-:-:S06]  /*1270*/  USEL UR4, UR40, 0x1, UP0 ;  /* 0x0000000128047887 */ /* 0x000fcc0008000000 */
[----:B--23--:R-:W-:Y:S01]  /*1280*/  IMAD.U32 R0, RZ, RZ, UR4 ;  /* 0x00000004ff007e24 */ /* 0x00cfe2000f8e00ff */
[----:B------:R-:W-:Y:S05]  /*1290*/  WARPSYNC.ALL ;  /* 0x0000000000007948 */ /* 0x000fea0003800000 */
[----:B------:R-:W-:-:S04]  /*12a0*/  IADD3 R0, -R0, UR40, RZ ;  /* 0x0000002800007c10 */ /* 0x000fc8000fffe1ff */
[----:B------:R-:W-:Y:S02]  /*12b0*/  ISETP.GE.AND P1, PT, R0, 0x1, PT ;  /* 0x000000010000780c */ /* 0x000fe40003f26270 */
[----:B------:R-:W-:Y:S01]  /*12c0*/  R2UR UR4, R6 ;  /* 0x00000000060472ca */ /* 0x000fe200000e0000 */
[----:B------:R-:W-:Y:S01]  /*12d0*/  ULEA UR6, UR39, UR41, 0xb ;  /* 0x0000002927067291 */ /* 0x000fe2000f8e583f */
[----:B------:R-:W-:Y:S01]  /*12e0*/  WARPGROUP.ARRIVE ;  /* 0x00000000000079c5 */ /* 0x000fe20000000000 */
[----:B------:R-:W-:Y:S01]  /*12f0*/  UMOV UR9, 0x40000040 ;  /* 0x4000004000097882 */ /* 0x000fe20000000000 */
[----:B------:R-:W-:Y:S01]  /*1300*/  UMOV UR11, 0x40000040 ;  /* 0x40000040000b7882 */ /* 0x000fe20000000000 */
[----:B------:R-:W-:-:S03]  /*1310*/  UIADD3 UR7, UR6, 0x400, URZ ;  /* 0x0000040006077890 */ /* 0x000fc6000fffe03f */
[----:B------:R-:W-:-:S05]  /*1320*/  UMOV UR8, UR6 ;  /* 0x0000000600087c82 */ /* 0x000fca0008000000 */
[----:B------:R-:W-:-:S04]  /*1330*/  UIADD3 UR4, UR4, 0x20100, URZ ;  /* 0x0002010004047890 */ /* 0x000fc8000fffe03f */
[----:B------:R-:W-:-:S04]  /*1340*/  USHF.R.U32.HI UR4, URZ, 0x4, UR4 ;  /* 0x000000043f047899 */ /* 0x000fc80008011604 */
[----:B------:R-:W-:-:S04]  /*1350*/  ULOP3.LUT UR4, UR4, 0x3fff, URZ, 0xc0, !UPT ;  /* 0x00003fff04047892 */ /* 0x000fc8000f8ec03f */
[----:B------:R-:W-:-:S04]  /*1360*/  ULOP3.LUT UR4, UR4, 0x10000, URZ, 0xfc, !UPT ;  /* 0x0001000004047892 */ /* 0x000fc8000f8efc3f */
[----:B------:R-:W-:-:S07]  /*1370*/  ULEA UR5, UR39, UR4, 0x9 ;  /* 0x0000000427057291 */ /* 0x000fce000f8e483f */
[----:B------:R-:W-:Y:S02]  /*1380*/  UMOV UR10, UR5 ;  /* 0x00000005000a7c82 */ /* 0x000fe40008000000 */
[----:B------:R-:W-:Y:S01]  /*1390*/  IGMMA.64x64x32.S8.S8 R56, gdesc[UR8], RZ, !UPT, gsb0 ;  /* 0x01e00000083879f1 */ /* 0x000fe2000c0410ff */
[----:B------:R-:W-:Y:S01]  /*13a0*/  UMOV UR8, UR7 ;  /* 0x0000000700087c82 */ /* 0x000fe20008000000 */
[----:B------:R-:W-:Y:S01]  /*13b0*/  UMOV UR9, 0x40000040 ;  /* 0x4000004000097882 */ /* 0x000fe20000000000 */
[----:B------:R-:W-:Y:S01]  /*13c0*/  UIADD3 UR7, UR6, 0x402, URZ ;  /* 0x0000040206077890 */ /* 0x000fe2000fffe03f */
[----:B------:R-:W-:Y:S02]  /*13d0*/  WARPGROUP.DEPBAR.LE gsb0, 0x0 ;  /* 0x00008000000079c5 */ /* 0x000fe40000010000 */
[----:B------:R-:W-:-:S06]  /*13e0*/  WARPGROUP.ARRIVE ;  /* 0x00000000000079c5 */ /* 0x000fcc0000000000 */
[----:B------:R-:W-:Y:S01]  /*13f0*/  IGMMA.64x64x32.S8.S8 R24, gdesc[UR8], RZ, !UPT, gsb0 ;  /* 0x01e00000081879f1 */ /* 0x000fe2000c0410ff */
[----:B------:R-:W-:Y:S02]  /*1400*/  UIADD3 UR8, UR6, 0x2, URZ ;  /* 0x0000000206087890 */ /* 0x000fe4000fffe03f */
[----:B------:R-:W-:Y:S01]  /*1410*/  UIADD3 UR10, UR5, 0x2, URZ ;  /* 0x00000002050a7890 */ /* 0x000fe2000fffe03f */
[----:B------:R-:W-:Y:S01]  /*1420*/  UMOV UR9, 0x40000040 ;  /* 0x4000004000097882 */ /* 0x000fe20000000000 */
[----:B------:R-:W-:Y:S01]  /*1430*/  UMOV UR11, 0x40000040 ;  /* 0x40000040000b7882 */ /* 0x000fe20000000000 */
[----:B------:R-:W-:Y:S02]  /*1440*/  WARPGROUP.DEPBAR.LE gsb0, 0x0 ;  /* 0x00008000000079c5 */ /* 0x000fe40000010000 */
[----:B------:R-:W-:-:S06]  /*1450*/  WARPGROUP.ARRIVE ;  /* 0x00000000000079c5 */ /* 0x000fcc0000000000 */
[----:B------:R-:W-:Y:S01]  /*1460*/  IGMMA.64x64x32.S8.S8 R56, gdesc[UR8], R56, gsb0 ;  /* 0x01e00000083879f1 */ /* 0x000fe20008041038 */
[----:B------:R-:W-:Y:S01]  /*1470*/  UMOV UR8, UR7 ;  /* 0x0000000700087c82 */ /* 0x000fe20008000000 */
[----:B------:R-:W-:Y:S01]  /*1480*/  UMOV UR9, 0x40000040 ;  /* 0x4000004000097882 */ /* 0x000fe20000000000 */
[----:B------:R-:W-:Y:S01]  /*1490*/  UIADD3 UR7, UR6, 0x404, URZ ;  /* 0x0000040406077890 */ /* 0x000fe2000fffe03f */
[----:B------:R-:W-:Y:S02]  /*14a0*/  WARPGROUP.DEPBAR.LE gsb0, 0x0 ;  /* 0x00008000000079c5 */ /* 0x000fe40000010000 */
[----:B------:R-:W-:-:S06]  /*14b0*/  WARPGROUP.ARRIVE ;  /* 0x00000000000079c5 */ /* 0x000fcc0000000000 */
[----:B------:R-:W-:Y:S01]  /*14c0*/  IGMMA.64x64x32.S8.S8 R24, gdesc[UR8], R24, gsb0 ;  /* 0x01e00000081879f1 */ /* 0x000fe20008041018 */
        /* <DEDUP_REMOVED lines=9> */
[----:B------:R-:W-:Y:S02]  /*1560*/  WARPGROUP.DEPBAR.LE gsb0, 0x0 ;  /* 0x00008000000079c5 */ /* 0x000fe40000010000 */
[----:B------:R-:W-:-:S06]  /*1570*/  WARPGROUP.ARRIVE ;  /* 0x00000000000079c5 */ /* 0x000fcc0000000000 */
[----:B------:R-:W-:Y:S01]  /*1580*/  IGMMA.64x64x32.S8.S8 R24, gdesc[UR8], R24, gsb0 ;  /* 0x01e00000081879f1 */ /* 0x000fe20008041018 */
[----:B------:R-:W-:Y:S02]  /*1590*/  UIADD3 UR8, UR6, 0x6, URZ ;  /* 0x0000000606087890 */ /* 0x000fe4000fffe03f */
[----:B------:R-:W-:Y:S01]  /*15a0*/  UIADD3 UR10, UR5, 0x6, URZ ;  /* 0x00000006050a7890 */ /* 0x000fe2000fffe03f */
[----:B------:R-:W-:Y:S01]  /*15b0*/  UMOV UR9, 0x40000040 ;  /* 0x4000004000097882 */ /* 0x000fe20000000000 */
[----:B------:R-:W-:Y:S01]  /*15c0*/  UMOV UR11, 0x40000040 ;  /* 0x40000040000b7882 */ /* 0x000fe20000000000 */
[----:B------:R-:W-:Y:S01]  /*15d0*/  UIADD3 UR6, UR6, 0x406, URZ ;  /* 0x0000040606067890 */ /* 0x000fe2000fffe03f */
[----:B------:R-:W-:Y:S02]  /*15e0*/  WARPGROUP.DEPBAR.LE gsb0, 0x0 ;  /* 0x00008000000079c5 */ /* 0x000fe40000010000 */
[----:B------:R-:W-:-:S06]  /*15f0*/  WARPGROUP.ARRIVE ;  /* 0x00000000000079c5 */ /* 0x000fcc0000000000 */
[----:B------:R-:W-:Y:S01]  /*1600*/  IGMMA.64x64x32.S8.S8 R56, gdesc[UR8], R56, gsb0 ;  /* 0x01e00000083879f1 */ /* 0x000fe20008041038 */
[----:B------:R-:W-:Y:S01]  /*1610*/  UMOV UR8, UR6 ;  /* 0x0000000600087c82 */ /* 0x000fe20008000000 */
[----:B------:R-:W-:Y:S01]  /*1620*/  UMOV UR9, 0x40000040 ;  /* 0x4000004000097882 */ /* 0x000fe20000000000 */
[----:B------:R-:W-:Y:S02]  /*1630*/  WARPGROUP.DEPBAR.LE gsb0, 0x0 ;  /* 0x00008000000079c5 */ /* 0x000fe40000010000 */
[----:B------:R-:W-:-:S06]  /*1640*/  WARPGROUP.ARRIVE ;  /* 0x00000000000079c5 */ /* 0x000fcc0000000000 */
[----:B------:R-:W-:Y:S03]  /*1650*/  IGMMA.64x64x32.S8.S8 R24, gdesc[UR8], R24, gsb0 ;  /* 0x01e00000081879f1 */ /* 0x000fe60008041018 */
[----:B------:R-:W-:Y:S02]  /*1660*/  WARPGROUP.DEPBAR.LE gsb0, 0x0 ;  /* 0x00008000000079c5 */ /* 0x000fe40000010000 */
[----:B------:R-:W-:Y:S05]  /*1670*/  @!P1 BRA `(.L_x_18) ;  /* 0x0000000400809947 */ /* 0x000fea0003800000 */
[----:B------:R-:W-:Y:S02]  /*1680*/  UIADD3 UR5, UR39, 0x1, URZ ;  /* 0x0000000127057890 */ /* 0x000fe4000fffe03f */
[----:B------:R-:W-:Y:S02]  /*1690*/  IMAD.U32 R3, RZ, RZ, UR39 ;  /* 0x00000027ff037e24 */ /* 0x000fe4000f8e00ff */
[----:B------:R-:W-:-:S04]  /*16a0*/  UISETP.NE.AND UP0, UPT, UR5, 0x4, UPT ;  /* 0x000000040500788c */ /* 0x000fc8000bf05270 */
[----:B------:R-:W-:Y:S02]  /*16b0*/  USEL UR6, URZ, 0x1, UP0 ;  /* 0x000000013f067887 */ /* 0x000fe40008000000 */
[----:B------:R-:W-:Y:S02]  /*16c0*/  USEL UR5, UR5, URZ, UP0 ;  /* 0x0000003f05057287 */ /* 0x000fe40008000000 */
[----:B------:R-:W-:-:S06]  /*16d0*/  ULOP3.LUT UR6, UR38, UR6, URZ, 0x3c, !UPT ;  /* 0x0000000626067292 */ /* 0x000fcc000f8e3c3f */
[----:B------:R-:W-:-:S07]  /*16e0*/  IMAD.U32 R7, RZ, RZ, UR6 ;  /* 0x00000006ff077e24 */ /* 0x000fce000f8e00ff */
.L_x_25:
[----:B------:R-:W-:Y:S05]  /*16f0*/  @!P0 BRA `(.L_x_19) ;  /* 0x0000000000048947 */ /* 0x000fea0003800000 */
[----:B------:R-:W-:Y:S01]  /*1700*/  BPT.TRAP 0x1 ;  /* 0x000000040000795c */ /* 0x000fe20000300000 */
.L_x_19:
[----:B------:R-:W2:Y:S01]  /*1710*/  S2UR UR7, SR_CgaCtaId ;  /* 0x00000000000779c3 */ /* 0x000ea20000008800 */
[----:B------:R-:W-:Y:S01]  /*1720*/  UMOV UR6, 0x400 ;  /* 0x0000040000067882 */ /* 0x000fe20000000000 */
[----:B01----:R-:W-:Y:S01]  /*1730*/  IMAD.U32 R5, RZ, RZ, UR5 ;  /* 0x00000005ff057e24 */ /* 0x003fe2000f8e00ff */
[----:B------:R-:W-:Y:S01]  /*1740*/  SHF.L.U32 R4, R7, 0x1f, RZ ;  /* 0x0000001f07047819 */ /* 0x000fe200000006ff */
[----:B--2---:R-:W-:-:S06]  /*1750*/  ULEA UR6, UR7, UR6, 0x18 ;  /* 0x0000000607067291 */ /* 0x004fcc000f8ec03f */
[----:B------:R-:W-:-:S04]  /*1760*/  IMAD.U32 R6, RZ, RZ, UR6 ;  /* 0x00000006ff067e24 */ /* 0x000fc8000f8e00ff */
[----:B------:R-:W-:-:S04]  /*1770*/  IMAD R5, R5, 0x8, R6 ;  /* 0x0000000805057824 */ /* 0x000fc800078e0206 */
[----:B------:R0:W1:Y:S01]  /*1780*/  SYNCS.PHASECHK.TRANS64.TRYWAIT P1, [R5+URZ], R4 ;  /* 0x00000004050075a7 */ /* 0x000062000802017f */
[----:B------:R-:W-:Y:S05]  /*1790*/  @!P0 BRA `(.L_x_20) ;  /* 0x0000000000048947 */ /* 0x000fea0003800000 */
[----:B------:R-:W-:Y:S01]  /*17a0*/  BPT.TRAP 0x1 ;  /* 0x000000040000795c */ /* 0x000fe20000300000 */
.L_x_20:
[----:B-1----:R-:W-:Y:S05]  /*17b0*/  @P1 BRA `(.L_x_21) ;  /* 0x0000000000081947 */ /* 0x002fea0003800000 */
[----:B------:R-:W1:Y:S02]  /*17c0*/  SYNCS.PHASECHK.TRANS64.TRYWAIT P1, [R5+URZ], R4 ;  /* 0x00000004050075a7 */ /* 0x000e64000802017f */
[----:B-1----:R-:W-:Y:S05]  /*17d0*/  @!P1 BRA `(.L_x_22) ;  /* 0x0000005800609947 */ /* 0x002fea0003800000 */
.L_x_21:
[----:B------:R-:W-:Y:S01]  /*17e0*/  ULEA UR6, UR5, UR4, 0x9 ;  /* 0x0000000405067291 */ /* 0x000fe2000f8e483f */
[----:B------:R-:W-:Y:S01]  /*17f0*/  WARPGROUP.ARRIVE ;  /* 0x00000000000079c5 */ /* 0x000fe20000000000 */
[----:B------:R-:W-:Y:S01]  /*1800*/  ULEA UR7, UR5, UR41, 0xb ;  /* 0x0000002905077291 */ /* 0x000fe2000f8e583f */
[----:B------:R-:W-:Y:S01]  /*1810*/  UMOV UR11, 0x40000040 ;  /* 0x40000040000b7882 */ /* 0x000fe20000000000 */
[----:B------:R-:W-:Y:S02]  /*1820*/  UMOV UR9, 0x40000040 ;  /* 0x4000004000097882 */ /* 0x000fe40000000000 */
[----:B------:R-:W-:Y:S01]  /*1830*/  UIADD3 UR12, UR7, 0x400, URZ ;  /* 0x00000400070c7890 */ /* 0x000fe2000fffe03f */
[----:B------:R-:W-:Y:S02]  /*1840*/  UMOV UR10, UR6 ;  /* 0x00000006000a7c82 */ /* 0x000fe40008000000 */
[----:B------:R-:W-:Y:S02]  /*1850*/  UMOV UR8, UR7 ;  /* 0x0000000700087c82 */ /* 0x000fe40008000000 */
[----:B------:R-:W-:Y:S01]  /*1860*/  IGMMA.64x64x32.S8.S8 R56, gdesc[UR8], R56, gsb0 ;  /* 0x01e00000083879f1 */ /* 0x000fe20008041038 */
[----:B------:R-:W-:Y:S01]  /*1870*/  UMOV UR9, 0x40000040 ;  /* 0x4000004000097882 */ /* 0x000fe20000000000 */
[----:B------:R-:W-:Y:S01]  /*1880*/  UMOV UR8, UR12 ;  /* 0x0000000c00087c82 */ /* 0x000fe20008000000 */
[----:B------:R-:W-:Y:S01]  /*1890*/  UIADD3 UR12, UR7, 0x402, URZ ;  /* 0x00000402070c7890 */ /* 0x000fe2000fffe03f */
[----:B------:R-:W-:-:S02]  /*18a0*/  WARPGROUP.DEPBAR.LE gsb0, 0x0 ;  /* 0x00008000000079c5 */ /* 0x000fc40000010000 */
        /* <DEDUP_REMOVED lines=42> */
[----:B------:R-:W-:Y:S01]  /*1b50*/  BPT.TRAP 0x1 ;  /* 0x000000040000795c */ /* 0x000fe20000300000 */
.L_x_23:
[----:B01----:R-:W-:Y:S01]  /*1b60*/  IMAD R4, R3, 0x8, R6 ;  /* 0x0000000803047824 */ /* 0x003fe200078e0206 */
[----:B------:R-:W-:-:S03]  /*1b70*/  ISETP.GT.U32.AND P1, PT, R19, 0x1, PT ;  /* 0x000000011300780c */ /* 0x000fc60003f24070 */
[----:B------:R-:W-:-:S05]  /*1b80*/  VIADD R4, R4, 0x20 ;  /* 0x0000002004047836 */ /* 0x000fca0000000000 */
[----:B------:R-:W-:-:S04]  /*1b90*/  PRMT R4, RZ, 0x654, R4 ;  /* 0x00000654ff047816 */ /* 0x000fc80000000004 */
[----:B------:R0:W-:Y:S01]  /*1ba0*/  SYNCS.ARRIVE.TRANS64.RED.A1T0 RZ, [R4+URZ], RZ ;  /* 0x000000ff04ff79a7 */ /* 0x0001e2000810043f */
[----:B------:R-:W-:Y:S05]  /*1bb0*/  @P1 BRA `(.L_x_24) ;  /* 0x0000000000041947 */ /* 0x000fea0003800000 */
[----:B------:R-:W-:Y:S01]  /*1bc0*/  BPT.TRAP 0x1 ;  /* 0x000000040000795c */ /* 0x000fe20000300000 */
.L_x_24:
[----:B------:R-:W-:Y:S01]  /*1bd0*/  UIADD3 UR5, UR5, 0x1, URZ ;  /* 0x0000000105057890 */ /* 0x000fe2000fffe03f */
[C---:B------:R-:W-:Y:S01]  /*1be0*/  ISETP.GT.AND P2, PT, R0.reuse, 0x1, PT ;  /* 0x000000010000780c */ /* 0x040fe20003f44270 */
[----:B------:R-:W-:Y:S02]  /*1bf0*/  VIADD R3, R3, 0x1 ;  /* 0x0000000103037836 */ /* 0x000fe40000000000 */
[----:B------:R-:W-:Y:S01]  /*1c00*/  UISETP.NE.AND UP0, UPT, UR5, 0x4, UPT ;  /* 0x000000040500788c */ /* 0x000fe2000bf05270 */
[----:B------:R-:W-:Y:S02]  /*1c10*/  VIADD R0, R0, 0xffffffff ;  /* 0xffffffff00007836 */ /* 0x000fe40000000000 */
[C---:B------:R-:W-:Y:S01]  /*1c20*/  ISETP.NE.AND P1, PT, R3.reuse, 0x4, PT ;  /* 0x000000040300780c */ /* 0x040fe20003f25270 */
[----:B------:R-:W-:Y:S02]  /*1c30*/  USEL UR6, URZ, 0x1, UP0 ;  /* 0x000000013f067887 */ /* 0x000fe40008000000 */
[----:B------:R-:W-:Y:S01]  /*1c40*/  USEL UR5, UR5, URZ, UP0 ;  /* 0x0000003f05057287 */ /* 0x000fe20008000000 */
[----:B------:R-:W-:-:S03]  /*1c50*/  SEL R3, R3, RZ, P1 ;  /* 0x000000ff03037207 */ /* 0x000fc60000800000 */
[----:B------:R-:W-:Y:S01]  /*1c60*/  LOP3.LUT R7, R7, UR6, RZ, 0x3c, !PT ;  /* 0x0000000607077c12 */ /* 0x000fe2000f8e3cff */
[----:B------:R-:W-:Y:S07]  /*1c70*/  @P2 BRA `(.L_x_25) ;  /* 0xfffffff8009c2947 */ /* 0x000fee000383ffff */
.L_x_18:
[----:B------:R-:W2:Y:S02]  /*1c80*/  LDC R0, c[0x0][0x28c] ;  /* 0x0000a300ff007b82 */ /* 0x000ea40000000800 */
[----:B--2---:R-:W-:-:S13]  /*1c90*/  ISETP.GE.AND P1, PT, R0, 0x1, PT ;  /* 0x000000010000780c */ /* 0x004fda0003f26270 */
[----:B------:R-:W-:Y:S05]  /*1ca0*/  @!P1 BRA `(.L_x_26) ;  /* 0x0000000000389947 */ /* 0x000fea0003800000 */
[----:B------:R-:W-:Y:S05]  /*1cb0*/  @!P0 BRA `(.L_x_27) ;  /* 0x0000000000048947 */ /* 0x000fea0003800000 */
[----:B------:R-:W-:Y:S01]  /*1cc0*/  BPT.TRAP 0x1 ;  /* 0x000000040000795c */ /* 0x000fe20000300000 */
.L_x_27:
[----:B------:R-:W-:Y:S01]  /*1cd0*/  UISETP.LT.AND UP0, UPT, UR40, 0x1, UPT ;  /* 0x000000012800788c */ /* 0x000fe2000bf01270 */
[----:B------:R-:W-:-:S03]  /*1ce0*/  ISETP.GT.U32.AND P0, PT, R19, 0x1, PT ;  /* 0x000000011300780c */ /* 0x000fc60003f04070 */
[----:B------:R-:W-:-:S04]  /*1cf0*/  USEL UR4, UR40, 0x1, UP0 ;  /* 0x0000000128047887 */ /* 0x000fc80008000000 */
[----:B------:R-:W-:-:S04]  /*1d00*/  UIADD3 UR4, UR39, UR40, -UR4 ;  /* 0x0000002827047290 */ /* 0x000fc8000fffe804 */
[----:B------:R-:W-:-:S04]  /*1d10*/  USHF.L.U32 UR4, UR4, 0x3, URZ ;  /* 0x0000000304047899 */ /* 0x000fc8000800063f */
[----:B------:R-:W-:-:S06]  /*1d20*/  ULOP3.LUT UR4, UR4, 0x18, URZ, 0xc0, !UPT ;  /* 0x0000001804047892 */ /* 0x000fcc000f8ec03f */
[----:B------:R-:W-:-:S05]  /*1d30*/  IMAD.U32 R3, RZ, RZ, UR4 ;  /* 0x00000004ff037e24 */ /* 0x000fca000f8e00ff */
[----:B------:R-:W-:-:S04]  /*1d40*/  IADD3 R0, R6, 0x20, R3 ;  /* 0x0000002006007810 */ /* 0x000fc80007ffe003 */
[----:B------:R-:W-:-:S04]  /*1d50*/  PRMT R0, RZ, 0x654, R0 ;  /* 0x00000654ff007816 */ /* 0x000fc80000000000 */
[----:B------:R2:W-:Y:S01]  /*1d60*/  SYNCS.ARRIVE.TRANS64.RED.A1T0 RZ, [R0+URZ], RZ ;  /* 0x000000ff00ff79a7 */ /* 0x0005e2000810043f */
[----:B------:R-:W-:Y:S05]  /*1d70*/  @P0 BRA `(.L_x_26) ;  /* 0x0000000000040947 */ /* 0x000fea0003800000 */
[----:B------:R-:W-:Y:S01]  /*1d80*/  BPT.TRAP 0x1 ;  /* 0x000000040000795c */ /* 0x000fe20000300000 */
.L_x_26:
[----:B------:R-:W3:Y:S01]  /*1d90*/  LDC R6, c[0x0][0x288] ;  /* 0x0000a200ff067b82 */ /* 0x000ee20000000800 */
[--C-:B--2---:R-:W-:Y:S01]  /*1da0*/  SHF.R.U32.HI R0, RZ, 0x2, R18.reuse ;  /* 0x00000002ff007819 */ /* 0x104fe20000011612 */
[----:B------:R-:W-:Y:S01]  /*1db0*/  UIADD3 UR39, UR40, UR39, URZ ;  /* 0x0000002728277290 */ /* 0x000fe2000fffe03f */
[----:B01----:R-:W-:Y:S01]  /*1dc0*/  SHF.R.U32.HI R5, RZ, 0x7, R18 ;  /* 0x00000007ff057819 */ /* 0x003fe20000011612 */
[----:B------:R-:W-:Y:S01]  /*1dd0*/  IMAD.SHL.U32 R91, R91, 0x40, RZ ;  /* 0x000000405b5b7824 */ /* 0x000fe200078e00ff */
[----:B------:R-:W-:Y:S01]  /*1de0*/  LOP3.LUT R3, R0, 0x7, RZ, 0xc0, !PT ;  /* 0x0000000700037812 */ /* 0x000fe200078ec0ff */
[----:B------:R-:W-:Y:S01]  /*1df0*/  USHF.R.U32.HI UR4, URZ, 0x2, UR39 ;  /* 0x000000023f047899 */ /* 0x000fe20008011627 */
[----:B------:R-:W-:Y:S01]  /*1e00*/  LOP3.LUT R4, R18, 0x60, RZ, 0xc0, !PT ;  /* 0x0000006012047812 */ /* 0x000fe200078ec0ff */
[----:B------:R-:W-:Y:S01]  /*1e10*/  IMAD.SHL.U32 R9, R90, 0x100, RZ ;  /* 0x000001005a097824 */ /* 0x000fe200078e00ff */
[----:B------:R-:W-:Y:S01]  /*1e20*/  LOP3.LUT R0, R5, 0x1, RZ, 0xc0, !PT ;  /* 0x0000000105007812 */ /* 0x000fe200078ec0ff */
[----:B------:R-:W-:Y:S01]  /*1e30*/  ULOP3.LUT UR4, UR4, 0x1, URZ, 0xc0, !UPT ;  /* 0x0000000104047892 */ /* 0x000fe2000f8ec03f */
[----:B------:R-:W-:Y:S01]  /*1e40*/  SHF.R.U32.HI R8, RZ, 0x1, R4 ;  /* 0x00000001ff087819 */ /* 0x000fe20000011604 */
[----:B------:R-:W-:Y:S01]  /*1e50*/  IMAD.SHL.U32 R14, R18, 0x2, RZ ;  /* 0x00000002120e7824 */ /* 0x000fe200078e00ff */
[----:B------:R-:W-:Y:S01]  /*1e60*/  ULDC UR8, c[0x0][0x284] ;  /* 0x0000a10000087ab9 */ /* 0x000fe20000000800 */
[----:B------:R-:W-:Y:S01]  /*1e70*/  IMAD.SHL.U32 R4, R0, 0x40, RZ ;  /* 0x0000004000047824 */ /* 0x000fe200078e00ff */
[----:B------:R-:W-:Y:S01]  /*1e80*/  IADD3 R5, RZ, -R8, -R3 ;  /* 0x80000008ff057210 */ /* 0x000fe20007ffe803 */
[----:B------:R-:W-:Y:S01]  /*1e90*/  UISETP.GT.U32.AND UP1, UPT, UR39, 0x3, UPT ;  /* 0x000000032700788c */ /* 0x000fe2000bf24070 */
[----:B------:R-:W-:Y:S01]  /*1ea0*/  SHF.R.S32.HI R94, RZ, 0x1f, R89 ;  /* 0x0000001fff5e7819 */ /* 0x000fe20000011459 */
[----:B------:R-:W-:Y:S01]  /*1eb0*/  UISETP.NE.U32.AND UP0, UPT, UR4, 0x1, UPT ;  /* 0x000000010400788c */ /* 0x000fe2000bf05070 */
[----:B------:R-:W-:Y:S01]  /*1ec0*/  LOP3.LUT R3, R4, 0x40, R3, 0xe2, !PT ;  /* 0x0000004004037812 */ /* 0x000fe200078ee203 */
[----:B------:R-:W-:Y:S01]  /*1ed0*/  IMAD R100, R0, -0x40, R5 ;  /* 0xffffffc000647824 */ /* 0x000fe200078e0205 */
[----:B------:R-:W-:Y:S01]  /*1ee0*/  LOP3.LUT R4, R18, 0x3, RZ, 0xc0, !PT ;  /* 0x0000000312047812 */ /* 0x000fe200078ec0ff */
[----:B------:R-:W-:Y:S01]  /*1ef0*/  ULDC.64 UR6, c[0x0][0x5d0] ;  /* 0x0001740000067ab9 */ /* 0x000fe20000000a00 */
[C---:B------:R-:W-:Y:S01]  /*1f00*/  LOP3.LUT R14, R91.reuse, 0x6, R14, 0xf8, !PT ;  /* 0x000000065b0e7812 */ /* 0x040fe200078ef80e */
[----:B------:R-:W-:Y:S01]  /*1f10*/  UISETP.LT.U32.AND UP1, UPT, UR40, 0x4, UP1 ;  /* 0x000000042800788c */ /* 0x000fe20008f21070 */
[----:B---3--:R-:W-:Y:S01]  /*1f20*/  ISETP.GE.AND P0, PT, R91, R6, PT ;  /* 0x000000065b00720c */ /* 0x008fe20003f06270 */
[----:B------:R-:W-:Y:S01]  /*1f30*/  UISETP.GT.U32.AND UP0, UPT, UR40, 0x3, !UP0 ;  /* 0x000000032800788c */ /* 0x000fe2000c704070 */
[----:B------:R-:W-:Y:S01]  /*1f40*/  IMAD R0, R4, -0x2, R6 ;  /* 0xfffffffe04007824 */ /* 0x000fe200078e0206 */
[----:B------:R-:W-:Y:S01]  /*1f50*/  SHF.R.S32.HI R15, RZ, 0x1f, R14 ;  /* 0x0000001fff0f7819 */ /* 0x000fe2000001140e */
[----:B------:R-:W-:Y:S01]  /*1f60*/  IMAD R6, R94, UR6, RZ ;  /* 0x000000065e067c24 */ /* 0x000fe2000f8e02ff */
[C---:B------:R-:W-:Y:S01]  /*1f70*/  ISETP.GE.OR P0, PT, R9.reuse, UR8, P0 ;  /* 0x0000000809007c0c */ /* 0x040fe20008706670 */
[----:B------:R-:W-:Y:S01]  /*1f80*/  IMAD.WIDE R4, R90, 0x100, RZ ;  /* 0x000001005a047825 */ /* 0x000fe200078e02ff */
[----:B------:R-:W-:Y:S01]  /*1f90*/  USEL UR5, URZ, 0x1, !UP1 ;  /* 0x000000013f057887 */ /* 0x000fe2000c800000 */
[----:B------:R-:W-:Y:S01]  /*1fa0*/  IADD3 R100, -R9, UR8, R100 ;  /* 0x0000000809647c10 */ /* 0x000fe2000fffe164 */
[----:B------:R-:W-:Y:S01]  /*1fb0*/  USEL UR4, URZ, 0x1, !UP0 ;  /* 0x000000013f047887 */ /* 0x000fe2000c000000 */
[C---:B------:R-:W-:Y:S01]  /*1fc0*/  IMAD R11, R89.reuse, UR7, R6 ;  /* 0x00000007590b7c24 */ /* 0x040fe2000f8e0206 */
[----:B------:R-:W-:Y:S01]  /*1fd0*/  ULOP3.LUT UR39, UR39, 0x3, URZ, 0xc0, !UPT ;  /* 0x0000000327277892 */ /* 0x000fe2000f8ec03f */
[----:B------:R-:W-:Y:S01]  /*1fe0*/  IMAD.WIDE.U32 R6, R89, UR6, R14 ;  /* 0x0000000659067c25 */ /* 0x000fe2000f8e000e */
[----:B------:R-:W-:Y:S01]  /*1ff0*/  ULOP3.LUT UR38, UR4, UR38, UR5, 0x96, !UPT ;  /* 0x0000002604267292 */ /* 0x000fe2000f8e9605 */
[----:B------:R-:W-:-:S02]  /*2000*/  LOP3.LUT R103, R4, R3, R8, 0xfe, !PT ;  /* 0x0000000304677212 */ /* 0x000fc400078efe08 */
[----:B------:R-:W-:Y:S02]  /*2010*/  IMAD.IADD R3, R0, 0x1, -R91 ;  /* 0x0000000100037824 */ /* 0x000fe400078e0a5b */
[----:B------:R-:W-:Y:S02]  /*2020*/  IMAD.IADD R7, R7, 0x1, R11 ;  /* 0x0000000107077824 */ /* 0x000fe400078e020b */
[----:B------:R-:W-:Y:S01]  /*2030*/  IMAD.MOV.U32 R0, RZ, RZ, -0x1 ;  /* 0xffffffffff007424 */ /* 0x000fe200078e00ff */
[----:B------:R-:W-:Y:S06]  /*2040*/  @P0 BRA `(.L_x_28) ;  /* 0x0000003000f40947 */ /* 0x000fec0003800000 */
[----:B------:R-:W0:Y:S01]  /*2050*/  LDC.64 R20, c[0x0][0x5c8] ;  /* 0x00017200ff147b82 */ /* 0x000e220000000a00 */
[----:B------:R-:W-:Y:S01]  /*2060*/  ULDC.64 UR4, c[0x0][0x5c0] ;  /* 0x0001700000047ab9 */ /* 0x000fe20000000a00 */
[----:B------:R-:W-:Y:S01]  /*2070*/  BSSY B0, `(.L_x_28) ;  /* 0x000033a000007945 */ /* 0x000fe20003800000 */
[-C--:B0-----:R-:W-:Y:S01]  /*2080*/  IMAD R8, R5, R20.reuse, RZ ;  /* 0x0000001405087224 */ /* 0x081fe200078e02ff */
[----:B------:R-:W-:Y:S01]  /*2090*/  SHF.L.U64.HI R13, R20, 0x7, R21 ;  /* 0x00000007140d7819 */ /* 0x000fe20000010215 */
[----:B------:R-:W-:-:S04]  /*20a0*/  IMAD.WIDE.U32 R6, R103, R20, R6 ;  /* 0x0000001467067225 */ /* 0x000fc800078e0006 */
[----:B------:R-:W-:Y:S01]  /*20b0*/  IMAD R9, R103, R21, R8 ;  /* 0x0000001567097224 */ /* 0x000fe200078e0208 */
[----:B------:R-:W-:Y:S01]  /*20c0*/  IADD3 R92, P0, R6, UR4, RZ ;  /* 0x00000004065c7c10 */ /* 0x000fe2000ff1e0ff */
[C---:B------:R-:W-:Y:S02]  /*20d0*/  IMAD.SHL.U32 R11, R20.reuse, 0x80, RZ ;  /* 0x00000080140b7824 */ /* 0x040fe400078e00ff */
[----:B------:R-:W-:Y:S01]  /*20e0*/  IMAD.IADD R9, R7, 0x1, R9 ;  /* 0x0000000107097824 */ /* 0x000fe200078e0209 */
[-C--:B------:R-:W-:Y:S02]  /*20f0*/  LEA R6, P1, R20, R92.reuse, 0x3 ;  /* 0x0000005c14067211 */ /* 0x080fe400078218ff */
[----:B------:R-:W-:Y:S02]  /*2100*/  IADD3 R8, P2, R11, R92, RZ ;  /* 0x0000005c0b087210 */ /* 0x000fe40007f5e0ff */
[----:B------:R-:W-:Y:S02]  /*2110*/  IADD3.X R93, R9, UR5, RZ, P0, !PT ;  /* 0x00000005095d7c10 */ /* 0x000fe400087fe4ff */
[----:B-----5:R-:W-:-:S02]  /*2120*/  ISETP.NE.AND P0, PT, R23, RZ, PT ;  /* 0x000000ff1700720c */ /* 0x020fc40003f05270 */
[----:B------:R-:W-:Y:S01]  /*2130*/  LEA.HI.X R7, R20, R93, R21, 0x3, P1 ;  /* 0x0000005d14077211 */ /* 0x000fe200008f1c15 */
[----:B------:R-:W-:Y:S01]  /*2140*/  IMAD.X R9, R13, 0x1, R93, P2 ;  /* 0x000000010d097824 */ /* 0x000fe200010e065d */
[----:B------:R-:W-:-:S05]  /*2150*/  IADD3 R10, P1, R11, R6, RZ ;  /* 0x000000060b0a7210 */ /* 0x000fca0007f3e0ff */
[----:B------:R-:W-:-:S04]  /*2160*/  IMAD.X R11, R13, 0x1, R7, P1 ;  /* 0x000000010d0b7824 */ /* 0x000fc800008e0607 */
[----:B------:R-:W-:Y:S05]  /*2170*/  @!P0 BRA `(.L_x_29) ;  /* 0x0000002400948947 */ /* 0x000fea0003800000 */
[----:B------:R-:W0:Y:S01]  /*2180*/  LDC.64 R90, c[0x0][0x5b0] ;  /* 0x00016c00ff5a7b82 */ /* 0x000e220000000a00 */
[----:B------:R-:W-:Y:S01]  /*2190*/  ULDC.64 UR4, c[0x0][0x5b8] ;  /* 0x00016e0000047ab9 */ /* 0x000fe20000000a00 */
[----:B------:R-:W-:Y:S01]  /*21a0*/  ISETP.GE.AND P0, PT, R100, 0x1, PT ;  /* 0x000000016400780c */ /* 0x000fe20003f06270 */
[----:B------:R-:W-:Y:S01]  /*21b0*/  IMAD R20, R94, UR4, RZ ;  /* 0x000000045e147c24 */ /* 0x000fe2000f8e02ff */
[----:B------:R-:W-:Y:S01]  /*21c0*/  BSSY B1, `(.L_x_30) ;  /* 0x0000010000017945 */ /* 0x000fe20003800000 */
[----:B------:R-:W-:Y:S01]  /*21d0*/  IMAD.WIDE.U32 R14, R89, UR4, R14 ;  /* 0x00000004590e7c25 */ /* 0x000fe2000f8e000e */
[----:B------:R-:W-:Y:S02]  /*21e0*/  ISETP.LT.OR P3, PT, R3, 0x1, !P0 ;  /* 0x000000010300780c */ /* 0x000fe40004761670 */
[----:B------:R-:W1:Y:S01]  /*21f0*/  LDC.64 R12, c[0x0][0x5a8] ;  /* 0x00016a00ff0c7b82 */ /* 0x000e620000000a00 */
[----:B------:R-:W-:Y:S02]  /*2200*/  IMAD R21, R89, UR5, R20 ;  /* 0x0000000559157c24 */ /* 0x000fe4000f8e0214 */
[----:B------:R-:W-:-:S02]  /*2210*/  IMAD.MOV.U32 R20, RZ, RZ, R14 ;  /* 0x000000ffff147224 */ /* 0x000fc400078e000e */
[----:B------:R-:W-:Y:S02]  /*2220*/  IMAD.IADD R21, R15, 0x1, R21 ;  /* 0x000000010f157824 */ /* 0x000fe400078e0215 */
[-C--:B0-----:R-:W-:Y:S01]  /*2230*/  IMAD R96, R5, R90.reuse, RZ ;  /* 0x0000005a05607224 */ /* 0x081fe200078e02ff */
[----:B------:R-:W-:Y:S01]  /*2240*/  SHF.L.U64.HI R97, R90, 0x3, R91 ;  /* 0x000000035a617819 */ /* 0x000fe2000001025b */
[----:B------:R-:W-:-:S04]  /*2250*/  IMAD.WIDE.U32 R94, R103, R90, R20 ;  /* 0x0000005a675e7225 */ /* 0x000fc800078e0014 */
[----:B------:R-:W-:Y:S01]  /*2260*/  IMAD R101, R103, R91, R96 ;  /* 0x0000005b67657224 */ /* 0x000fe200078e0260 */
[----:B-1----:R-:W-:Y:S01]  /*2270*/  IADD3 R94, P1, R94, R12, RZ ;  /* 0x0000000c5e5e7210 */ /* 0x002fe20007f3e0ff */
[----:B------:R-:W-:-:S03]  /*2280*/  IMAD.SHL.U32 R96, R90, 0x8, RZ ;  /* 0x000000085a607824 */ /* 0x000fc600078e00ff */
[----:B------:R-:W-:Y:S01]  /*2290*/  IADD3.X R95, R13, R95, R101, P1, !PT ;  /* 0x0000005f0d5f7210 */ /* 0x000fe20000ffe465 */
[----:B------:R-:W-:Y:S08]  /*22a0*/  @P3 BRA `(.L_x_31) ;  /* 0x0000000000043947 */ /* 0x000ff00003800000 */
[----:B------:R0:W5:Y:S02]  /*22b0*/  LDG.E.U8 R88, desc[UR36][R94.64] ;  /* 0x000000245e587981 */ /* 0x000164000c1e1100 */
.L_x_31:
[----:B------:R-:W-:Y:S05]  /*22c0*/  BSYNC B1 ;  /* 0x0000000000017941 */ /* 0x000fea0003800000 */
.L_x_30:
[----:B-----5:R-:W-:Y:S01]  /*22d0*/  LOP3.LUT R89, R88, 0xffff, RZ, 0xc0, !PT ;  /* 0x0000ffff58597812 */ /* 0x020fe200078ec0ff */
[----:B------:R-:W-:Y:S01]  /*22e0*/  IMAD.WIDE.U32 R98, R103, R90, R96 ;  /* 0x0000005a67627225 */ /* 0x000fe200078e0060 */
[----:B------:R-:W-:Y:S01]  /*22f0*/  ISETP.LT.OR P4, PT, R3, 0x2, !P0 ;  /* 0x000000020300780c */ /* 0x000fe20004781670 */
[----:B------:R-:W-:Y:S01]  /*2300*/  BSSY B1, `(.L_x_32) ;  /* 0x000000e000017945 */ /* 0x000fe20003800000 */
[----:B------:R-:W-:Y:S01]  /*2310*/  PRMT R102, R89, 0x8880, RZ ;  /* 0x0000888059667816 */ /* 0x000fe200000000ff */
[----:B------:R-:W-:Y:S01]  /*2320*/  IMAD.IADD R99, R101, 0x1, R99 ;  /* 0x0000000165637824 */ /* 0x000fe200078e0263 */
[----:B------:R-:W-:Y:S02]  /*2330*/  IADD3 R98, P2, P5, R14, R12, R98 ;  /* 0x0000000c0e627210 */ /* 0x000fe40007d5e062 */
[----:B------:R-:W-:Y:S01]  /*2340*/  ISETP.GE.AND P1, PT, R100, 0x9, PT ;  /* 0x000000096400780c */ /* 0x000fe20003f26270 */
[----:B------:R-:W-:Y:S01]  /*2350*/  IMAD R89, R102, R23, RZ ;  /* 0x0000001766597224 */ /* 0x000fe200078e02ff */
[----:B------:R-:W-:-:S02]  /*2360*/  IADD3.X R99, R21, R13, R99, P2, P5 ;  /* 0x0000000d15637210 */ /* 0x000fc400017ea463 */
[----:B------:R-:W-:Y:S01]  /*2370*/  ISETP.LT.OR P2, PT, R3, 0x1, !P1 ;  /* 0x000000010300780c */ /* 0x000fe20004f41670 */
[----:B------:R-:W-:-:S05]  /*2380*/  @!P3 IMAD R101, R56, R22, R89 ;  /* 0x000000163865b224 */ /* 0x000fca00078e0259 */
[----:B------:R1:W-:Y:S01]  /*2390*/  @!P3 STG.E.U8 desc[UR36][R92.64], R101 ;  /* 0x000000655c00b986 */ /* 0x0003e2000c101124 */
[----:B------:R-:W-:Y:S06]  /*23a0*/  @P4 BRA `(.L_x_33) ;  /* 0x00000000000c4947 */ /* 0x000fec0003800000 */
[----:B------:R-:W2:Y:S02]  /*23b0*/  LDG.E.U8 R88, desc[UR36][R94.64+0x1] ;  /* 0x000001245e587981 */ /* 0x000ea4000c1e1100 */
[----:B--2---:R-:W-:-:S05]  /*23c0*/  PRMT R56, R88, 0x8880, RZ ;  /* 0x0000888058387816 */ /* 0x004fca00000000ff */
[----:B------:R-:W-:-:S07]  /*23d0*/  IMAD R89, R56, R23, RZ ;  /* 0x0000001738597224 */ /* 0x000fce00078e02ff */
.L_x_33:
[----:B------:R-:W-:Y:S05]  /*23e0*/  BSYNC B1 ;  /* 0x0000000000017941 */ /* 0x000fea0003800000 */
.L_x_32:
[----:B------:R-:W-:Y:S01]  /*23f0*/  @!P4 IMAD R57, R57, R22, R89 ;  /* 0x000000163939c224 */ /* 0x000fe200078e0259 */
[----:B------:R-:W-:Y:S04]  /*2400*/  BSSY B1, `(.L_x_34) ;  /* 0x0000006000017945 */ /* 0x000fe80003800000 */
[----:B------:R2:W-:Y:S01]  /*2410*/  @!P4 STG.E.U8 desc[UR36][R92.64+0x1], R57 ;  /* 0x000001395c00c986 */ /* 0x0005e2000c101124 */
[----:B------:R-:W-:Y:S05]  /*2420*/  @P2 BRA `(.L_x_35) ;  /* 0x00000000000c2947 */ /* 0x000fea0003800000 */
[----:B------:R-:W3:Y:S02]  /*2430*/  LDG.E.U8 R88, desc[UR36][R98.64] ;  /* 0x0000002462587981 */ /* 0x000ee4000c1e1100 */
[----:B---3--:R-:W-:-:S05]  /*2440*/  PRMT R56, R88, 0x8880, RZ ;  /* 0x0000888058387816 */ /* 0x008fca00000000ff */
[----:B------:R-:W-:-:S07]  /*2450*/  IMAD R89, R56, R23, RZ ;  /* 0x0000001738597224 */ /* 0x000fce00078e02ff */
.L_x_35:
[----:B------:R-:W-:Y:S05]  /*2460*/  BSYNC B1 ;  /* 0x0000000000017941 */ /* 0x000fea0003800000 */
.L_x_34:
[C---:B------:R-:W-:Y:S01]  /*2470*/  ISETP.LT.OR P4, PT, R3.reuse, 0x2, !P1 ;  /* 0x000000020300780c */ /* 0x040fe20004f81670 */
[----:B--2---:R-:W-:Y:S01]  /*2480*/  @!P2 IMAD R57, R58, R22, R89 ;  /* 0x000000163a39a224 */ /* 0x004fe200078e0259 */
[----:B------:R-:W-:Y:S01]  /*2490*/  BSSY B1, `(.L_x_36) ;  /* 0x0000009000017945 */ /* 0x000fe20003800000 */
[C---:B------:R-:W-:Y:S02]  /*24a0*/  ISETP.LT.OR P3, PT, R3.reuse, 0x9, !P0 ;  /* 0x000000090300780c */ /* 0x040fe40004761670 */
[C---:B------:R-:W-:Y:S01]  /*24b0*/  ISETP.LT.OR P5, PT, R3.reuse, 0xa, !P0 ;  /* 0x0000000a0300780c */ /* 0x040fe200047a1670 */
[----:B------:R2:W-:Y:S01]  /*24c0*/  @!P2 STG.E.U8 desc[UR36][R6.64], R57 ;  /* 0x000000390600a986 */ /* 0x0005e2000c101124 */
[----:B------:R-:W-:-:S06]  /*24d0*/  ISETP.LT.OR P2, PT, R3, 0x9, !P1 ;  /* 0x000000090300780c */ /* 0x000fcc0004f41670 */
[----:B------:R-:W-:Y:S07]  /*24e0*/  @P4 BRA `(.L_x_37) ;  /* 0x00000000000c4947 */ /* 0x000fee0003800000 */
[----:B------:R-:W3:Y:S02]  /*24f0*/  LDG.E.U8 R88, desc[UR36][R98.64+0x1] ;  /* 0x0000012462587981 */ /* 0x000ee4000c1e1100 */
[----:B---3--:R-:W-:-:S05]  /*2500*/  PRMT R56, R88, 0x8880, RZ ;  /* 0x0000888058387816 */ /* 0x008fca00000000ff */
[----:B------:R-:W-:-:S07]  /*2510*/  IMAD R89, R56, R23, RZ ;  /* 0x0000001738597224 */ /* 0x000fce00078e02ff */
.L_x_37:
[----:B------:R-:W-:Y:S05]  /*2520*/  BSYNC B1 ;  /* 0x0000000000017941 */ /* 0x000fea0003800000 */
.L_x_36:
[----:B------:R-:W-:Y:S01]  /*2530*/  @!P4 IMAD R59, R59, R22, R89 ;  /* 0x000000163b3bc224 */ /* 0x000fe200078e0259 */
[----:B------:R-:W-:Y:S04]  /*2540*/  BSSY B1, `(.L_x_38) ;  /* 0x0000006000017945 */ /* 0x000fe80003800000 */
[----:B------:R3:W-:Y:S01]  /*2550*/  @!P4 STG.E.U8 desc[UR36][R6.64+0x1], R59 ;  /* 0x0000013b0600c986 */ /* 0x0007e2000c101124 */
[----:B------:R-:W-:Y:S05]  /*2560*/  @P3 BRA `(.L_x_39) ;  /* 0x00000000000c3947 */ /* 0x000fea0003800000 */
[----:B------:R-:W4:Y:S02]  /*2570*/  LDG.E.U8 R88, desc[UR36][R94.64+0x8] ;  /* 0x000008245e587981 */ /* 0x000f24000c1e1100 */
[----:B----4-:R-:W-:-:S05]  /*2580*/  PRMT R56, R88, 0x8880, RZ ;  /* 0x0000888058387816 */ /* 0x010fca00000000ff */
[----:B------:R-:W-:-:S07]  /*2590*/  IMAD R89, R56, R23, RZ ;  /* 0x0000001738597224 */ /* 0x000fce00078e02ff */
.L_x_39:
[----:B------:R-:W-:Y:S05]  /*25a0*/  BSYNC B1 ;  /* 0x0000000000017941 */ /* 0x000fea0003800000 */
.L_x_38:
[----:B--2---:R-:W-:Y:S01]  /*25b0*/  @!P3 IMAD R57, R60, R22, R89 ;  /* 0x000000163c39b224 */ /* 0x004fe200078e0259 */
[----:B------:R-:W-:Y:S04]  /*25c0*/  BSSY B1, `(.L_x_40) ;  /* 0x0000006000017945 */ /* 0x000fe80003800000 */
[----:B------:R2:W-:Y:S01]  /*25d0*/  @!P3 STG.E.U8 desc[UR36][R92.64+0x8], R57 ;  /* 0x000008395c00b986 */ /* 0x0005e2000c101124 */
[----:B------:R-:W-:Y:S05]  /*25e0*/  @P5 BRA `(.L_x_41) ;  /* 0x00000000000c5947 */ /* 0x000fea0003800000 */
[----:B------:R-:W4:Y:S02]  /*25f0*/  LDG.E.U8 R88, desc[UR36][R94.64+0x9] ;  /* 0x000009245e587981 */ /* 0x000f24000c1e1100 */
[----:B----4-:R-:W-:-:S05]  /*2600*/  PRMT R56, R88, 0x8880, RZ ;  /* 0x0000888058387816 */ /* 0x010fca00000000ff */
[----:B------:R-:W-:-:S07]  /*2610*/  IMAD R89, R56, R23, RZ ;  /* 0x0000001738597224 */ /* 0x000fce00078e02ff */
.L_x_41:
[----:B------:R-:W-:Y:S05]  /*2620*/  BSYNC B1 ;  /* 0x0000000000017941 */ /* 0x000fea0003800000 */
.L_x_40:
[----:B------:R-:W-:Y:S01]  /*2630*/  @!P5 IMAD R61, R61, R22, R89 ;  /* 0x000000163d3dd224 */ /* 0x000fe200078e0259 */
[----:B------:R-:W-:Y:S04]  /*2640*/  BSSY B1, `(.L_x_42) ;  /* 0x0000006000017945 */ /* 0x000fe80003800000 */
[----:B------:R4:W-:Y:S01]  /*2650*/  @!P5 STG.E.U8 desc[UR36][R92.64+0x9], R61 ;  /* 0x0000093d5c00d986 */ /* 0x0009e2000c101124 */
[----:B------:R-:W-:Y:S05]  /*2660*/  @P2 BRA `(.L_x_43) ;  /* 0x00000000000c2947 */ /* 0x000fea0003800000 */
[----:B------:R-:W5:Y:S02]  /*2670*/  LDG.E.U8 R88, desc[UR36][R98.64+0x8] ;  /* 0x0000082462587981 */ /* 0x000f64000c1e1100 */
[----:B-----5:R-:W-:-:S05]  /*2680*/  PRMT R56, R88, 0x8880, RZ ;  /* 0x0000888058387816 */ /* 0x020fca00000000ff */
[----:B------:R-:W-:-:S07]  /*2690*/  IMAD R89, R56, R23, RZ ;  /* 0x0000001738597224 */ /* 0x000fce00078e02ff */
.L_x_43:
[----:B------:R-:W-:Y:S05]  /*26a0*/  BSYNC B1 ;  /* 0x0000000000017941 */ /* 0x000fea0003800000 */
.L_x_42:
        /* <DEDUP_REMOVED lines=8> */
[----:B------:R-:W5:Y:S02]  /*2730*/  LDG.E.U8 R88, desc[UR36][R98.64+0x9] ;  /* 0x0000092462587981 */ /* 0x000f64000c1e1100 */
[----:B-----5:R-:W-:-:S05]  /*2740*/  PRMT R56, R88, 0x8880, RZ ;  /* 0x0000888058387816 */ /* 0x020fca00000000ff */
[----:B------:R-:W-:-:S07]  /*2750*/  IMAD R89, R56, R23, RZ ;  /* 0x0000001738597224 */ /* 0x000fce00078e02ff */
.L_x_45:
[----:B------:R-:W-:Y:S05]  /*2760*/  BSYNC B1 ;  /* 0x0000000000017941 */ /* 0x000fea0003800000 */
.L_x_44:
[----:B------:R-:W-:Y:S01]  /*2770*/  @!P4 IMAD R63, R63, R22, R89 ;  /* 0x000000163f3fc224 */ /* 0x000fe200078e0259 */
[----:B------:R-:W-:Y:S04]  /*2780*/  BSSY B1, `(.L_x_46) ;  /* 0x0000006000017945 */ /* 0x000fe80003800000 */
[----:B------:R0:W-:Y:S01]  /*2790*/  @!P4 STG.E.U8 desc[UR36][R6.64+0x9], R63 ;  /* 0x0000093f0600c986 */ /* 0x0001e2000c101124 */
[----:B------:R-:W-:Y:S05]  /*27a0*/  @P3 BRA `(.L_x_47) ;  /* 0x00000000000c3947 */ /* 0x000fea0003800000 */
[----:B------:R-:W5:Y:S02]  /*27b0*/  LDG.E.U8 R88, desc[UR36][R94.64+0x10] ;  /* 0x000010245e587981 */ /* 0x000f64000c1e1100 */
[----:B-----5:R-:W-:-:S05]  /*27c0*/  PRMT R56, R88, 0x8880, RZ ;  /* 0x0000888058387816 */ /* 0x020fca00000000ff */
[----:B------:R-:W-:-:S07]  /*27d0*/  IMAD R89, R56, R23, RZ ;  /* 0x0000001738597224 */ /* 0x000fce00078e02ff */
.L_x_47:
[----:B------:R-:W-:Y:S05]  /*27e0*/  BSYNC B1 ;  /* 0x0000000000017941 */ /* 0x000fea0003800000 */
.L_x_46:
[----:B--2---:R-:W-:Y:S01]  /*27f0*/  @!P3 IMAD R57, R64, R22, R89 ;  /* 0x000000164039b224 */ /* 0x004fe200078e0259 */
[----:B------:R-:W-:Y:S04]  /*2800*/  BSSY B1, `(.L_x_48) ;  /* 0x0000006000017945 */ /* 0x000fe80003800000 */
[----:B------:R2:W-:Y:S01]  /*2810*/  @!P3 STG.E.U8 desc[UR36][R92.64+0x10], R57 ;  /* 0x000010395c00b986 */ /* 0x0005e2000c101124 */
[----:B------:R-:W-:Y:S05]  /*2820*/  @P5 BRA `(.L_x_49) ;  /* 0x00000000000c5947 */ /* 0x000fea0003800000 */
[----:B------:R-:W5:Y:S02]  /*2830*/  LDG.E.U8 R88, desc[UR36][R94.64+0x11] ;  /* 0x000011245e587981 */ /* 0x000f64000c1e1100 */
[----:B-----5:R-:W-:-:S05]  /*2840*/  PRMT R56, R88, 0x8880, RZ ;  /* 0x0000888058387816 */ /* 0x020fca00000000ff */
[----:B------:R-:W-:-:S07]  /*2850*/  IMAD R89, R56, R23, RZ ;  /* 0x0000001738597224 */ /* 0x000fce00078e02ff */
.L_x_49:
[----:B------:R-:W-:Y:S05]  /*2860*/  BSYNC B1 ;  /* 0x0000000000017941 */ /* 0x000fea0003800000 */
.L_x_48:
[----:B------:R-:W-:Y:S01]  /*2870*/  @!P5 IMAD R65, R65, R22, R89 ;  /* 0x000000164141d224 */ /* 0x000fe200078e0259 */
[----:B------:R-:W-:Y:S04]  /*2880*/  BSSY B1, `(.L_x_50) ;  /* 0x0000006000017945 */ /* 0x000fe80003800000 */
[----:B------:R0:W-:Y:S01]  /*2890*/  @!P5 STG.E.U8 desc[UR36][R92.64+0x11], R65 ;  /* 0x000011415c00d986 */ /* 0x0001e2000c101124 */
[----:B------:R-:W-:Y:S05]  /*28a0*/  @P2 BRA `(.L_x_51) ;  /* 0x00000000000c2947 */ /* 0x000fea0003800000 */
[----:B------:R-:W5:Y:S02]  /*28b0*/  LDG.E.U8 R88, desc[UR36][R98.64+0x10] ;  /* 0x0000102462587981 */ /* 0x000f64000c1e1100 */
[----:B-----5:R-:W-:-:S05]  /*28c0*/  PRMT R56, R88, 0x8880, RZ ;  /* 0x0000888058387816 */ /* 0x020fca00000000ff */
[----:B------:R-:W-:-:S07]  /*28d0*/  IMAD R89, R56, R23, RZ ;  /* 0x0000001738597224 */ /* 0x000fce00078e02ff */
.L_x_51:
[----:B------:R-:W-:Y:S05]  /*28e0*/  BSYNC B1 ;  /* 0x0000000000017941 */ /* 0x000fea0003800000 */
.L_x_50:
        /* <DEDUP_REMOVED lines=11> */
.L_x_53:
[----:B------:R-:W-:Y:S05]  /*29a0*/  BSYNC B1 ;  /* 0x0000000000017941 */ /* 0x000fea0003800000 */
.L_x_52:
[----:B------:R-:W-:Y:S01]  /*29b0*/  @!P4 IMAD R67, R67, R22, R89 ;  /* 0x000000164343c224 */ /* 0x000fe200078e0259 */
[----:B------:R-:W-:Y:S04]  /*29c0*/  BSSY B1, `(.L_x_54) ;  /* 0x0000006000017945 */ /* 0x000fe80003800000 */
[----:B------:R0:W-:Y:S01]  /*29d0*/  @!P4 STG.E.U8 desc[UR36][R6.64+0x11], R67 ;  /* 0x000011430600c986 */ /* 0x0001e2000c101124 */
[----:B------:R-:W-:Y:S05]  /*29e0*/  @P3 BRA `(.L_x_55) ;  /* 0x00000000000c3947 */ /* 0x000fea0003800000 */
[----:B------:R-:W5:Y:S02]  /*29f0*/  LDG.E.U8 R88, desc[UR36][R94.64+0x18] ;  /* 0x000018245e587981 */ /* 0x000f64000c1e1100 */
[----:B-----5:R-:W-:-:S05]  /*2a00*/  PRMT R56, R88, 0x8880, RZ ;  /* 0x0000888058387816 */ /* 0x020fca00000000ff */
[----:B------:R-:W-:-:S07]  /*2a10*/  IMAD R89, R56, R23, RZ ;  /* 0x0000001738597224 */ /* 0x000fce00078e02ff */
.L_x_55:
[----:B------:R-:W-:Y:S05]  /*2a20*/  BSYNC B1 ;  /* 0x0000000000017941 */ /* 0x000fea0003800000 */
.L_x_54:
[----:B--2---:R-:W-:Y:S01]  /*2a30*/  @!P3 IMAD R57, R68, R22, R89 ;  /* 0x000000164439b224 */ /* 0x004fe200078e0259 */
[----:B------:R-:W-:Y:S04]  /*2a40*/  BSSY B1, `(.L_x_56) ;  /* 0x0000006000017945 */ /* 0x000fe80003800000 */
[----:B------:R2:W-:Y:S01]  /*2a50*/  @!P3 STG.E.U8 desc[UR36][R92.64+0x18], R57 ;  /* 0x000018395c00b986 */ /* 0x0005e2000c101124 */
[----:B------:R-:W-:Y:S05]  /*2a60*/  @P5 BRA `(.L_x_57) ;  /* 0x00000000000c5947 */ /* 0x000fea0003800000 */
[----:B------:R-:W5:Y:S02]  /*2a70*/  LDG.E.U8 R88, desc[UR36][R94.64+0x19] ;  /* 0x000019245e587981 */ /* 0x000f64000c1e1100 */
[----:B-----5:R-:W-:-:S05]  /*2a80*/  PRMT R56, R88, 0x8880, RZ ;  /* 0x0000888058387816 */ /* 0x020fca00000000ff */
[----:B------:R-:W-:-:S07]  /*2a90*/  IMAD R89, R56, R23, RZ ;  /* 0x0000001738597224 */ /* 0x000fce00078e02ff */
.L_x_57:
[----:B------:R-:W-:Y:S05]  /*2aa0*/  BSYNC B1 ;  /* 0x0000000000017941 */ /* 0x000fea0003800000 */
.L_x_56:
[----:B------:R-:W-:Y:S01]  /*2ab0*/  @!P5 IMAD R69, R69, R22, R89 ;  /* 0x000000164545d224 */ /* 0x000fe200078e0259 */
[----:B------:R-:W-:Y:S04]  /*2ac0*/  BSSY B1, `(.L_x_58) ;  /* 0x0000006000017945 */ /* 0x000fe80003800000 */
[----:B------:R0:W-:Y:S01]  /*2ad0*/  @!P5 STG.E.U8 desc[UR36][R92.64+0x19], R69 ;  /* 0x000019455c00d986 */ /* 0x0001e2000c101124 */
[----:B------:R-:W-:Y:S05]  /*2ae0*/  @P2 BRA `(.L_x_59) ;  /* 0x00000000000c2947 */ /* 0x000fea0003800000 */
[----:B------:R-:W5:Y:S02]  /*2af0*/  LDG.E.U8 R88, desc[UR36][R98.64+0x18] ;  /* 0x0000182462587981 */ /* 0x000f64000c1e1100 */
[----:B-----5:R-:W-:-:S05]  /*2b00*/  PRMT R56, R88, 0x8880, RZ ;  /* 0x0000888058387816 */ /* 0x020fca00000000ff */
[----:B------:R-:W-:-:S07]  /*2b10*/  IMAD R89, R56, R23, RZ ;  /* 0x0000001738597224 */ /* 0x000fce00078e02ff */
.L_x_59:
[----:B------:R-:W-:Y:S05]  /*2b20*/  BSYNC B1 ;  /* 0x0000000000017941 */ /* 0x000fea0003800000 */
.L_x_58:
        /* <DEDUP_REMOVED lines=11> */
.L_x_61:
[----:B------:R-:W-:Y:S05]  /*2be0*/  BSYNC B1 ;  /* 0x0000000000017941 */ /* 0x000fea0003800000 */
.L_x_60:
[----:B------:R-:W-:Y:S01]  /*2bf0*/  @!P4 IMAD R71, R71, R22, R89 ;  /* 0x000000164747c224 */ /* 0x000fe200078e0259 */
[----:B------:R-:W-:Y:S04]  /*2c00*/  BSSY B1, `(.L_x_62) ;  /* 0x0000006000017945 */ /* 0x000fe80003800000 */
[----:B------:R0:W-:Y:S01]  /*2c10*/  @!P4 STG.E.U8 desc[UR36][R6.64+0x19], R71 ;  /* 0x000019470600c986 */ /* 0x0001e2000c101124 */
[----:B------:R-:W-:Y:S05]  /*2c20*/  @P3 BRA `(.L_x_63) ;  /* 0x00000000000c3947 */ /* 0x000fea0003800000 */
[----:B------:R-:W5:Y:S02]  /*2c30*/  LDG.E.U8 R88, desc[UR36][R94.64+0x20] ;  /* 0x000020245e587981 */ /* 0x000f64000c1e1100 */
[----:B-----5:R-:W-:-:S05]  /*2c40*/  PRMT R56, R88, 0x8880, RZ ;  /* 0x0000888058387816 */ /* 0x020fca00000000ff */
[----:B------:R-:W-:-:S07]  /*2c50*/  IMAD R89, R56, R23, RZ ;  /* 0x0000001738597224 */ /* 0x000fce00078e02ff */
.L_x_63:
[----:B------:R-:W-:Y:S05]  /*2c60*/  BSYNC B1 ;  /* 0x0000000000017941 */ /* 0x000fea0003800000 */
.L_x_62:
[----:B--2---:R-:W-:Y:S01]  /*2c70*/  @!P3 IMAD R57, R72, R22, R89 ;  /* 0x000000164839b224 */ /* 0x004fe200078e0259 */
[----:B------:R-:W-:Y:S04]  /*2c80*/  BSSY B1, `(.L_x_64) ;  /* 0x0000006000017945 */ /* 0x000fe80003800000 */
[----:B------:R2:W-:Y:S01]  /*2c90*/  @!P3 STG.E.U8 desc[UR36][R92.64+0x20], R57 ;  /* 0x000020395c00b986 */ /* 0x0005e2000c101124 */
[----:B------:R-:W-:Y:S05]  /*2ca0*/  @P5 BRA `(.L_x_65) ;  /* 0x00000000000c5947 */ /* 0x000fea0003800000 */
[----:B------:R-:W5:Y:S02]  /*2cb0*/  LDG.E.U8 R88, desc[UR36][R94.64+0x21] ;  /* 0x000021245e587981 */ /* 0x000f64000c1e1100 */
[----:B-----5:R-:W-:-:S05]  /*2cc0*/  PRMT R56, R88, 0x8880, RZ ;  /* 0x0000888058387816 */ /* 0x020fca00000000ff */
[----:B------:R-:W-:-:S07]  /*2cd0*/  IMAD R89, R56, R23, RZ ;  /* 0x0000001738597224 */ /* 0x000fce00078e02ff */
.L_x_65:
[----:B------:R-:W-:Y:S05]  /*2ce0*/  BSYNC B1 ;  /* 0x0000000000017941 */ /* 0x000fea0003800000 */
.L_x_64:
[----:B------:R-:W-:Y:S01]  /*2cf0*/  @!P5 IMAD R73, R73, R22, R89 ;  /* 0x000000164949d224 */ /* 0x000fe200078e0259 */
[----:B------:R-:W-:Y:S04]  /*2d00*/  BSSY B1, `(.L_x_66) ;  /* 0x0000006000017945 */ /* 0x000fe80003800000 */
[----:B------:R0:W-:Y:S01]  /*2d10*/  @!P5 STG.E.U8 desc[UR36][R92.64+0x21], R73 ;  /* 0x000021495c00d986 */ /* 0x0001e2000c101124 */
[----:B------:R-:W-:Y:S05]  /*2d20*/  @P2 BRA `(.L_x_67) ;  /* 0x00000000000c2947 */ /* 0x000fea0003800000 */
[----:B------:R-:W5:Y:S02]  /*2d30*/  LDG.E.U8 R88, desc[UR36][R98.64+0x20] ;  /* 0x0000202462587981 */ /* 0x000f64000c1e1100 */
[----:B-----5:R-:W-:-:S05]  /*2d40*/  PRMT R56, R88, 0x8880, RZ ;  /* 0x0000888058387816 */ /* 0x020fca00000000ff */
[----:B------:R-:W-:-:S07]  /*2d50*/  IMAD R89, R56, R23, RZ ;  /* 0x0000001738597224 */ /* 0x000fce00078e02ff */
.L_x_67:
[----:B------:R-:W-:Y:S05]  /*2d60*/  BSYNC B1 ;  /* 0x0000000000017941 */ /* 0x000fea0003800000 */
.L_x_66:
        /* <DEDUP_REMOVED lines=11> */
.L_x_69:
[----:B------:R-:W-:Y:S05]  /*2e20*/  BSYNC B1 ;  /* 0x0000000000017941 */ /* 0x000fea0003800000 */
.L_x_68:
[----:B------:R-:W-:Y:S01]  /*2e30*/  @!P4 IMAD R75, R75, R22, R89 ;  /* 0x000000164b4bc224 */ /* 0x000fe200078e0259 */
[----:B------:R-:W-:Y:S04]  /*2e40*/  BSSY B1, `(.L_x_70) ;  /* 0x0000006000017945 */ /* 0x000fe80003800000 */
[----:B------:R0:W-:Y:S01]  /*2e50*/  @!P4 STG.E.U8 desc[UR36][R6.64+0x21], R75 ;  /* 0x0000214b0600c986 */ /* 0x0001e2000c101124 */
[----:B------:R-:W-:Y:S05]  /*2e60*/  @P3 BRA `(.L_x_71) ;  /* 0x00000000000c3947 */ /* 0x000fea0003800000 */
[----:B------:R-:W5:Y:S02]  /*2e70*/  LDG.E.U8 R88, desc[UR36][R94.64+0x28] ;  /* 0x000028245e587981 */ /* 0x000f64000c1e1100 */
[----:B-----5:R-:W-:-:S05]  /*2e80*/  PRMT R56, R88, 0x8880, RZ ;  /* 0x0000888058387816 */ /* 0x020fca00000000ff */
[----:B------:R-:W-:-:S07]  /*2e90*/  IMAD R89, R56, R23, RZ ;  /* 0x0000001738597224 */ /* 0x000fce00078e02ff */
.L_x_71:
[----:B------:R-:W-:Y:S05]  /*2ea0*/  BSYNC B1 ;  /* 0x0000000000017941 */ /* 0x000fea0003800000 */
.L_x_70:
[----:B--2---:R-:W-:Y:S01]  /*2eb0*/  @!P3 IMAD R57, R76, R22, R89 ;  /* 0x000000164c39b224 */ /* 0x004fe200078e0259 */
[----:B------:R-:W-:Y:S04]  /*2ec0*/  BSSY B1, `(.L_x_72) ;  /* 0x0000006000017945 */ /* 0x000fe80003800000 */
[----:B------:R2:W-:Y:S01]  /*2ed0*/  @!P3 STG.E.U8 desc[UR36][R92.64+0x28], R57 ;  /* 0x000028395c00b986 */ /* 0x0005e2000c101124 */
[----:B------:R-:W-:Y:S05]  /*2ee0*/  @P5 BRA `(.L_x_73) ;  /* 0x00000000000c5947 */ /* 0x000fea0003800000 */
[----:B------:R-:W5:Y:S02]  /*2ef0*/  LDG.E.U8 R88, desc[UR36][R94.64+0x29] ;  /* 0x000029245e587981 */ /* 0x000f64000c1e1100 */
[----:B-----5:R-:W-:-:S05]  /*2f00*/  PRMT R56, R88, 0x8880, RZ ;  /* 0x0000888058387816 */ /* 0x020fca00000000ff */
[----:B------:R-:W-:-:S07]  /*2f10*/  IMAD R89, R56, R23, RZ ;  /* 0x0000001738597224 */ /* 0x000fce00078e02ff */
.L_x_73:
[----:B------:R-:W-:Y:S05]  /*2f20*/  BSYNC B1 ;  /* 0x0000000000017941 */ /* 0x000fea0003800000 */
.L_x_72:
[----:B------:R-:W-:Y:S01]  /*2f30*/  @!P5 IMAD R77, R77, R22, R89 ;  /* 0x000000164d4dd224 */ /* 0x000fe200078e0259 */
[----:B------:R-:W-:Y:S04]  /*2f40*/  BSSY B1, `(.L_x_74) ;  /* 0x0000006000017945 */ /* 0x000fe80003800000 */
[----:B------:R0:W-:Y:S01]  /*2f50*/  @!P5 STG.E.U8 desc[UR36][R92.64+0x29], R77 ;  /* 0x0000294d5c00d986 */ /* 0x0001e2000c101124 */
[----:B------:R-:W-:Y:S05]  /*2f60*/  @P2 BRA `(.L_x_75) ;  /* 0x00000000000c2947 */ /* 0x000fea0003800000 */
[----:B------:R-:W5:Y:S02]  /*2f70*/  LDG.E.U8 R88, desc[UR36][R98.64+0x28] ;  /* 0x0000282462587981 */ /* 0x000f64000c1e1100 */
[----:B-----5:R-:W-:-:S05]  /*2f80*/  PRMT R56, R88, 0x8880, RZ ;  /* 0x0000888058387816 */ /* 0x020fca00000000ff */
[----:B------:R-:W-:-:S07]  /*2f90*/  IMAD R89, R56, R23, RZ ;  /* 0x0000001738597224 */ /* 0x000fce00078e02ff */
.L_x_75:
[----:B------:R-:W-:Y:S05]  /*2fa0*/  BSYNC B1 ;  /* 0x0000000000017941 */ /* 0x000fea0003800000 */
.L_x_74:
        /* <DEDUP_REMOVED lines=11> */
.L_x_77:
[----:B------:R-:W-:Y:S05]  /*3060*/  BSYNC B1 ;  /* 0x0000000000017941 */ /* 0x000fea0003800000 */
.L_x_76:
[----:B------:R-:W-:Y:S01]  /*3070*/  @!P4 IMAD R79, R79, R22, R89 ;  /* 0x000000164f4fc224 */ /* 0x000fe200078e0259 */
[----:B------:R-:W-:Y:S04]  /*3080*/  BSSY B1, `(.L_x_78) ;  /* 0x0000006000017945 */ /* 0x000fe80003800000 */
[----:B------:R0:W-:Y:S01]  /*3090*/  @!P4 STG.E.U8 desc[UR36][R6.64+0x29], R79 ;  /* 0x0000294f0600c986 */ /* 0x0001e2000c101124 */
[----:B------:R-:W-:Y:S05]  /*30a0*/  @P3 BRA `(.L_x_79) ;  /* 0x00000000000c3947 */ /* 0x000fea0003800000 */
[----:B------:R-:W5:Y:S02]  /*30b0*/  LDG.E.U8 R88, desc[UR36][R94.64+0x30] ;  /* 0x000030245e587981 */ /* 0x000f64000c1e1100 */
[----:B-----5:R-:W-:-:S05]  /*30c0*/  PRMT R56, R88, 0x8880, RZ ;  /* 0x0000888058387816 */ /* 0x020fca00000000ff */
[----:B------:R-:W-:-:S07]  /*30d0*/  IMAD R89, R56, R23, RZ ;  /* 0x0000001738597224 */ /* 0x000fce00078e02ff */
.L_x_79:
[----:B------:R-:W-:Y:S05]  /*30e0*/  BSYNC B1 ;  /* 0x0000000000017941 */ /* 0x000fea0003800000 */
.L_x_78:
[----:B--2---:R-:W-:Y:S01]  /*30f0*/  @!P3 IMAD R57, R80, R22, R89 ;  /* 0x000000165039b224 */ /* 0x004fe200078e0259 */
[----:B------:R-:W-:Y:S04]  /*3100*/  BSSY B1, `(.L_x_80) ;  /* 0x0000006000017945 */ /* 0x000fe80003800000 */
[----:B------:R2:W-:Y:S01]  /*3110*/  @!P3 STG.E.U8 desc[UR36][R92.64+0x30], R57 ;  /* 0x000030395c00b986 */ /* 0x0005e2000c101124 */
[----:B------:R-:W-:Y:S05]  /*3120*/  @P5 BRA `(.L_x_81) ;  /* 0x00000000000c5947 */ /* 0x000fea0003800000 */
[----:B------:R-:W5:Y:S02]  /*3130*/  LDG.E.U8 R88, desc[UR36][R94.64+0x31] ;  /* 0x000031245e587981 */ /* 0x000f64000c1e1100 */
[----:B-----5:R-:W-:-:S05]  /*3140*/  PRMT R56, R88, 0x8880, RZ ;  /* 0x0000888058387816 */ /* 0x020fca00000000ff */
[----:B------:R-:W-:-:S07]  /*3150*/  IMAD R89, R56, R23, RZ ;  /* 0x0000001738597224 */ /* 0x000fce00078e02ff */
.L_x_81:
[----:B------:R-:W-:Y:S05]  /*3160*/  BSYNC B1 ;  /* 0x0000000000017941 */ /* 0x000fea0003800000 */
.L_x_80:
[----:B------:R-:W-:Y:S01]  /*3170*/  @!P5 IMAD R81, R81, R22, R89 ;  /* 0x000000165151d224 */ /* 0x000fe200078e0259 */
[----:B------:R-:W-:Y:S04]  /*3180*/  BSSY B1, `(.L_x_82) ;  /* 0x0000006000017945 */ /* 0x000fe80003800000 */
[----:B------:R0:W-:Y:S01]  /*3190*/  @!P5 STG.E.U8 desc[UR36][R92.64+0x31], R81 ;  /* 0x000031515c00d986 */ /* 0x0001e2000c101124 */
[----:B------:R-:W-:Y:S05]  /*31a0*/  @P2 BRA `(.L_x_83) ;  /* 0x00000000000c2947 */ /* 0x000fea0003800000 */
[----:B------:R-:W5:Y:S02]  /*31b0*/  LDG.E.U8 R88, desc[UR36][R98.64+0x30] ;  /* 0x0000302462587981 */ /* 0x000f64000c1e1100 */
[----:B-----5:R-:W-:-:S05]  /*31c0*/  PRMT R56, R88, 0x8880, RZ ;  /* 0x0000888058387816 */ /* 0x020fca00000000ff */
[----:B------:R-:W-:-:S07]  /*31d0*/  IMAD R89, R56, R23, RZ ;  /* 0x0000001738597224 */ /* 0x000fce00078e02ff */
.L_x_83:
[----:B------:R-:W-:Y:S05]  /*31e0*/  BSYNC B1 ;  /* 0x0000000000017941 */ /* 0x000fea0003800000 */
.L_x_82:
[C---:B------:R-:W-:Y:S01]  /*31f0*/  ISETP.LT.OR P4, PT, R3.reuse, 0x32, !P1 ;  /* 0x000000320300780c */ /* 0x040fe20004f81670 */
[----:B--2---:R-:W-:Y:S01]  /*3200*/  @!P2 IMAD R57, R82, R22, R89 ;  /* 0x000000165239a224 */ /* 0x004fe200078e0259 */
[----:B------:R-:W-:Y:S01]  /*3210*/  BSSY B1, `(.L_x_84) ;  /* 0x000000b000017945 */ /* 0x000fe20003800000 */
[----:B------:R-:W-:Y:S02]  /*3220*/  ISETP.LT.OR P3, PT, R3, 0x39, !P0 ;  /* 0x000000390300780c */ /* 0x000fe40004761670 */
[----:B------:R-:W-:Y:S01]  /*3230*/  IADD3 R103, P5, R103, 0x80, RZ ;  /* 0x0000008067677810 */ /* 0x000fe20007fbe0ff */
[----:B------:R2:W-:Y:S01]  /*3240*/  @!P2 STG.E.U8 desc[UR36][R6.64+0x30], R57 ;  /* 0x000030390600a986 */ /* 0x0005e2000c101124 */
[C---:B------:R-:W-:Y:S02]  /*3250*/  ISETP.LT.OR P2, PT, R3.reuse, 0x39, !P1 ;  /* 0x000000390300780c */ /* 0x040fe40004f41670 */
[C---:B------:R-:W-:Y:S02]  /*3260*/  ISETP.LT.OR P0, PT, R3.reuse, 0x3a, !P0 ;  /* 0x0000003a0300780c */ /* 0x040fe40004701670 */
[----:B------:R-:W-:-:S02]  /*3270*/  ISETP.LT.OR P1, PT, R3, 0x3a, !P1 ;  /* 0x0000003a0300780c */ /* 0x000fc40004f21670 */
[----:B------:R-:W-:Y:S11]  /*3280*/  @P4 BRA `(.L_x_85) ;  /* 0x00000000000c4947 */ /* 0x000ff60003800000 */
[----:B------:R-:W5:Y:S02]  /*3290*/  LDG.E.U8 R88, desc[UR36][R98.64+0x31] ;  /* 0x0000312462587981 */ /* 0x000f64000c1e1100 */
[----:B-----5:R-:W-:-:S05]  /*32a0*/  PRMT R56, R88, 0x8880, RZ ;  /* 0x0000888058387816 */ /* 0x020fca00000000ff */
[----:B------:R-:W-:-:S07]  /*32b0*/  IMAD R89, R56, R23, RZ ;  /* 0x0000001738597224 */ /* 0x000fce00078e02ff */
.L_x_85:
[----:B------:R-:W-:Y:S05]  /*32c0*/  BSYNC B1 ;  /* 0x0000000000017941 */ /* 0x000fea0003800000 */
.L_x_84:
[----:B------:R-:W-:Y:S01]  /*32d0*/  @!P4 IMAD R83, R83, R22, R89 ;  /* 0x000000165353c224 */ /* 0x000fe200078e0259 */
[----:B------:R-:W-:Y:S04]  /*32e0*/  BSSY B1, `(.L_x_86) ;  /* 0x0000006000017945 */ /* 0x000fe80003800000 */
[----:B------:R0:W-:Y:S01]  /*32f0*/  @!P4 STG.E.U8 desc[UR36][R6.64+0x31], R83 ;  /* 0x000031530600c986 */ /* 0x0001e2000c101124 */
[----:B------:R-:W-:Y:S05]  /*3300*/  @P3 BRA `(.L_x_87) ;  /* 0x00000000000c3947 */ /* 0x000fea0003800000 */
[----:B------:R-:W5:Y:S02]  /*3310*/  LDG.E.U8 R88, desc[UR36][R94.64+0x38] ;  /* 0x000038245e587981 */ /* 0x000f64000c1e1100 */
[----:B-----5:R-:W-:-:S05]  /*3320*/  PRMT R56, R88, 0x8880, RZ ;  /* 0x0000888058387816 */ /* 0x020fca00000000ff */
[----:B------:R-:W-:-:S07]  /*3330*/  IMAD R89, R56, R23, RZ ;  /* 0x0000001738597224 */ /* 0x000fce00078e02ff */
.L_x_87:
[----:B------:R-:W-:Y:S05]  /*3340*/  BSYNC B1 ;  /* 0x0000000000017941 */ /* 0x000fea0003800000 */
.L_x_86:
[----:B--2---:R-:W-:Y:S01]  /*3350*/  @!P3 IMAD R57, R84, R22, R89 ;  /* 0x000000165439b224 */ /* 0x004fe200078e0259 */
[----:B------:R-:W-:Y:S01]  /*3360*/  BSSY B1, `(.L_x_88) ;  /* 0x0000007000017945 */ /* 0x000fe20003800000 */
[----:B------:R-:W-:-:S03]  /*3370*/  IMAD.X R5, RZ, RZ, R5, P5 ;  /* 0x000000ffff057224 */ /* 0x000fc600028e0605 */
[----:B------:R2:W-:Y:S01]  /*3380*/  @!P3 STG.E.U8 desc[UR36][R92.64+0x38], R57 ;  /* 0x000038395c00b986 */ /* 0x0005e2000c101124 */
[----:B------:R-:W-:Y:S05]  /*3390*/  @P0 BRA `(.L_x_89) ;  /* 0x00000000000c0947 */ /* 0x000fea0003800000 */
[----:B------:R-:W5:Y:S02]  /*33a0*/  LDG.E.U8 R88, desc[UR36][R94.64+0x39] ;  /* 0x000039245e587981 */ /* 0x000f64000c1e1100 */
[----:B-----5:R-:W-:-:S05]  /*33b0*/  PRMT R4, R88, 0x8880, RZ ;  /* 0x0000888058047816 */ /* 0x020fca00000000ff */
[----:B------:R-:W-:-:S07]  /*33c0*/  IMAD R89, R4, R23, RZ ;  /* 0x0000001704597224 */ /* 0x000fce00078e02ff */
.L_x_89:
[----:B------:R-:W-:Y:S05]  /*33d0*/  BSYNC B1 ;  /* 0x0000000000017941 */ /* 0x000fea0003800000 */
.L_x_88:
[----:B------:R-:W-:Y:S01]  /*33e0*/  @!P0 IMAD R85, R85, R22, R89 ;  /* 0x0000001655558224 */ /* 0x000fe200078e0259 */
[----:B------:R-:W-:Y:S01]  /*33f0*/  BSSY B1, `(.L_x_90) ;  /* 0x0000007000017945 */ /* 0x000fe20003800000 */
[----:B------:R-:W-:-:S03]  /*3400*/  IMAD R56, R5, R90, RZ ;  /* 0x0000005a05387224 */ /* 0x000fc600078e02ff */
[----:B------:R0:W-:Y:S01]  /*3410*/  @!P0 STG.E.U8 desc[UR36][R92.64+0x39], R85 ;  /* 0x000039555c008986 */ /* 0x0001e2000c101124 */
[----:B------:R-:W-:Y:S05]  /*3420*/  @P2 BRA `(.L_x_91) ;  /* 0x00000000000c2947 */ /* 0x000fea0003800000 */
[----:B------:R-:W5:Y:S02]  /*3430*/  LDG.E.U8 R88, desc[UR36][R98.64+0x38] ;  /* 0x0000382462587981 */ /* 0x000f64000c1e1100 */
[----:B-----5:R-:W-:-:S05]  /*3440*/  PRMT R4, R88, 0x8880, RZ ;  /* 0x0000888058047816 */ /* 0x020fca00000000ff */
[----:B------:R-:W-:-:S07]  /*3450*/  IMAD R89, R4, R23, RZ ;  /* 0x0000001704597224 */ /* 0x000fce00078e02ff */
.L_x_91:
[----:B------:R-:W-:Y:S05]  /*3460*/  BSYNC B1 ;  /* 0x0000000000017941 */ /* 0x000fea0003800000 */
.L_x_90:
[----:B------:R-:W-:Y:S01]  /*3470*/  @!P2 IMAD R5, R86, R22, R89 ;  /* 0x000000165605a224 */ /* 0x000fe200078e0259 */
[----:B------:R-:W-:Y:S01]  /*3480*/  BSSY B1, `(.L_x_92) ;  /* 0x0000009000017945 */ /* 0x000fe20003800000 */
[C---:B--2---:R-:W-:Y:S02]  /*3490*/  IMAD R57, R103.reuse, R91, R56 ;  /* 0x0000005b67397224 */ /* 0x044fe400078e0238 */
[CC--:B------:R-:W-:Y:S01]  /*34a0*/  IMAD.WIDE.U32 R96, R103.reuse, R90.reuse, R96 ;  /* 0x0000005a67607225 */ /* 0x0c0fe200078e0060 */
[----:B------:R2:W-:Y:S03]  /*34b0*/  @!P2 STG.E.U8 desc[UR36][R6.64+0x38], R5 ;  /* 0x000038050600a986 */ /* 0x0005e6000c101124 */
[----:B------:R-:W-:Y:S01]  /*34c0*/  IMAD.WIDE.U32 R90, R103, R90, R20 ;  /* 0x0000005a675a7225 */ /* 0x000fe200078e0014 */
[----:B------:R-:W-:Y:S06]  /*34d0*/  @P1 BRA `(.L_x_93) ;  /* 0x00000000000c1947 */ /* 0x000fec0003800000 */
[----:B------:R-:W5:Y:S02]  /*34e0*/  LDG.E.U8 R88, desc[UR36][R98.64+0x39] ;  /* 0x0000392462587981 */ /* 0x000f64000c1e1100 */
[----:B-----5:R-:W-:-:S05]  /*34f0*/  PRMT R4, R88, 0x8880, RZ ;  /* 0x0000888058047816 */ /* 0x020fca00000000ff */
[----:B------:R-:W-:-:S07]  /*3500*/  IMAD R89, R4, R23, RZ ;  /* 0x0000001704597224 */ /* 0x000fce00078e02ff */
.L_x_93:
[----:B------:R-:W-:Y:S05]  /*3510*/  BSYNC B1 ;  /* 0x0000000000017941 */ /* 0x000fea0003800000 */
.L_x_92:
[----:B------:R-:W-:Y:S01]  /*3520*/  @!P1 IMAD R87, R87, R22, R89 ;  /* 0x0000001657579224 */ /* 0x000fe200078e0259 */
[----:B------:R-:W-:Y:S01]  /*3530*/  ISETP.GE.AND P2, PT, R100, 0x81, PT ;  /* 0x000000816400780c */ /* 0x000fe20003f46270 */
[----:B------:R-:W-:Y:S01]  /*3540*/  BSSY B1, `(.L_x_94) ;  /* 0x000000c000017945 */ /* 0x000fe20003800000 */
[----:B------:R-:W-:Y:S02]  /*3550*/  IADD3 R4, P5, R90, R12, RZ ;  /* 0x0000000c5a047210 */ /* 0x000fe40007fbe0ff */
[----:B------:R0:W-:Y:S01]  /*3560*/  @!P1 STG.E.U8 desc[UR36][R6.64+0x39], R87 ;  /* 0x0000395706009986 */ /* 0x0001e2000c101124 */
[----:B------:R-:W-:Y:S02]  /*3570*/  ISETP.LT.OR P1, PT, R3, 0x1, !P2 ;  /* 0x000000010300780c */ /* 0x000fe40005721670 */
[----:B--2---:R-:W-:Y:S02]  /*3580*/  IADD3.X R5, R13, R91, R57, P5, !PT ;  /* 0x0000005b0d057210 */ /* 0x004fe40002ffe439 */
[----:B------:R-:W-:-:S02]  /*3590*/  ISETP.GE.AND P0, PT, R100, 0x89, PT ;  /* 0x000000896400780c */ /* 0x000fc40003f06270 */
[----:B------:R-:W-:Y:S02]  /*35a0*/  IADD3 R12, P4, P3, R14, R12, R96 ;  /* 0x0000000c0e0c7210 */ /* 0x000fe40007b9e060 */
[----:B------:R-:W-:-:S05]  /*35b0*/  ISETP.LT.OR P5, PT, R3, 0x2, !P2 ;  /* 0x000000020300780c */ /* 0x000fca00057a1670 */
[----:B0-----:R-:W-:Y:S08]  /*35c0*/  @P1 BRA `(.L_x_95) ;  /* 0x00000000000c1947 */ /* 0x001ff00003800000 */
[----:B------:R-:W3:Y:S02]  /*35d0*/  LDG.E.U8 R88, desc[UR36][R4.64] ;  /* 0x0000002404587981 */ /* 0x000ee4000c1e1100 */
[----:B---3--:R-:W-:-:S05]  /*35e0*/  PRMT R6, R88, 0x8880, RZ ;  /* 0x0000888058067816 */ /* 0x008fca00000000ff */
[----:B------:R-:W-:-:S07]  /*35f0*/  IMAD R89, R6, R23, RZ ;  /* 0x0000001706597224 */ /* 0x000fce00078e02ff */
.L_x_95:
[----:B------:R-:W-:Y:S05]  /*3600*/  BSYNC B1 ;  /* 0x0000000000017941 */ /* 0x000fea0003800000 */
.L_x_94:
[----:B---3--:R-:W-:Y:S01]  /*3610*/  @!P1 IMAD R7, R24, R22, R89 ;  /* 0x0000001618079224 */ /* 0x008fe200078e0259 */
[----:B------:R-:W-:Y:S01]  /*3620*/  BSSY B1, `(.L_x_96) ;  /* 0x0000007000017945 */ /* 0x000fe20003800000 */
[----:B------:R-:W-:-:S03]  /*3630*/  IMAD.IADD R96, R57, 0x1, R97 ;  /* 0x0000000139607824 */ /* 0x000fc600078e0261 */
[----:B------:R0:W-:Y:S01]  /*3640*/  @!P1 STG.E.U8 desc[UR36][R8.64], R7 ;  /* 0x0000000708009986 */ /* 0x0001e2000c101124 */
[----:B------:R-:W-:Y:S05]  /*3650*/  @P5 BRA `(.L_x_97) ;  /* 0x00000000000c5947 */ /* 0x000fea0003800000 */
[----:B------:R-:W2:Y:S02]  /*3660*/  LDG.E.U8 R88, desc[UR36][R4.64+0x1] ;  /* 0x0000012404587981 */ /* 0x000ea4000c1e1100 */
[----:B--2---:R-:W-:-:S05]  /*3670*/  PRMT R6, R88, 0x8880, RZ ;  /* 0x0000888058067816 */ /* 0x004fca00000000ff */
[----:B------:R-:W-:-:S07]  /*3680*/  IMAD R89, R6, R23, RZ ;  /* 0x0000001706597224 */ /* 0x000fce00078e02ff */
.L_x_97:
[----:B------:R-:W-:Y:S05]  /*3690*/  BSYNC B1 ;  /* 0x0000000000017941 */ /* 0x000fea0003800000 */
.L_x_96:
[----:B------:R-:W-:Y:S01]  /*36a0*/  ISETP.LT.OR P1, PT, R3, 0x1, !P0 ;  /* 0x000000010300780c */ /* 0x000fe20004721670 */
[----:B------:R-:W-:Y:S01]  /*36b0*/  @!P5 IMAD R25, R25, R22, R89 ;  /* 0x000000161919d224 */ /* 0x000fe200078e0259 */
[----:B------:R-:W-:Y:S01]  /*36c0*/  BSSY B1, `(.L_x_98) ;  /* 0x000000a000017945 */ /* 0x000fe20003800000 */
[----:B------:R-:W-:Y:S02]  /*36d0*/  IADD3.X R13, R21, R13, R96, P4, P3 ;  /* 0x0000000d150d7210 */ /* 0x000fe400027e6460 */
[C---:B------:R-:W-:Y:S01]  /*36e0*/  ISETP.LT.OR P4, PT, R3.reuse, 0x2, !P0 ;  /* 0x000000020300780c */ /* 0x040fe20004781670 */
[----:B------:R2:W-:Y:S01]  /*36f0*/  @!P5 STG.E.U8 desc[UR36][R8.64+0x1], R25 ;  /* 0x000001190800d986 */ /* 0x0005e2000c101124 */
[C---:B------:R-:W-:Y:S02]  /*3700*/  ISETP.LT.OR P5, PT, R3.reuse, 0x9, !P2 ;  /* 0x000000090300780c */ /* 0x040fe400057a1670 */
[----:B------:R-:W-:-:S04]  /*3710*/  ISETP.LT.OR P3, PT, R3, 0xa, !P2 ;  /* 0x0000000a0300780c */ /* 0x000fc80005761670 */
[----:B------:R-:W-:Y:S09]  /*3720*/  @P1 BRA `(.L_x_99) ;  /* 0x00000000000c1947 */ /* 0x000ff20003800000 */
[----:B------:R-:W3:Y:S02]  /*3730*/  LDG.E.U8 R88, desc[UR36][R12.64] ;  /* 0x000000240c587981 */ /* 0x000ee4000c1e1100 */
[----:B---3--:R-:W-:-:S05]  /*3740*/  PRMT R6, R88, 0x8880, RZ ;  /* 0x0000888058067816 */ /* 0x008fca00000000ff */
[----:B------:R-:W-:-:S07]  /*3750*/  IMAD R89, R6, R23, RZ ;  /* 0x0000001706597224 */ /* 0x000fce00078e02ff */
.L_x_99:
[----:B------:R-:W-:Y:S05]  /*3760*/  BSYNC B1 ;  /* 0x0000000000017941 */ /* 0x000fea0003800000 */
.L_x_98:
[----:B0-----:R-:W-:Y:S01]  /*3770*/  @!P1 IMAD R7, R26, R22, R89 ;  /* 0x000000161a079224 */ /* 0x001fe200078e0259 */
[----:B------:R-:W-:Y:S04]  /*3780*/  BSSY B1, `(.L_x_100) ;  /* 0x0000006000017945 */ /* 0x000fe80003800000 */
[----:B------:R0:W-:Y:S01]  /*3790*/  @!P1 STG.E.U8 desc[UR36][R10.64], R7 ;  /* 0x000000070a009986 */ /* 0x0001e2000c101124 */
[----:B------:R-:W-:Y:S05]  /*37a0*/  @P4 BRA `(.L_x_101) ;  /* 0x00000000000c4947 */ /* 0x000fea0003800000 */
[----:B------:R-:W3:Y:S02]  /*37b0*/  LDG.E.U8 R88, desc[UR36][R12.64+0x1] ;  /* 0x000001240c587981 */ /* 0x000ee4000c1e1100 */
[----:B---3--:R-:W-:-:S05]  /*37c0*/  PRMT R6, R88, 0x8880, RZ ;  /* 0x0000888058067816 */ /* 0x008fca00000000ff */
[----:B------:R-:W-:-:S07]  /*37d0*/  IMAD R89, R6, R23, RZ ;  /* 0x0000001706597224 */ /* 0x000fce00078e02ff */
.L_x_101:
[----:B------:R-:W-:Y:S05]  /*37e0*/  BSYNC B1 ;  /* 0x0000000000017941 */ /* 0x000fea0003800000 */
.L_x_100:
[----:B------:R-:W-:Y:S01]  /*37f0*/  @!P4 IMAD R27, R27, R22, R89 ;  /* 0x000000161b1bc224 */ /* 0x000fe200078e0259 */
[----:B------:R-:W-:Y:S04]  /*3800*/  BSSY B1, `(.L_x_102) ;  /* 0x0000006000017945 */ /* 0x000fe80003800000 */
[----:B------:R3:W-:Y:S01]  /*3810*/  @!P4 STG.E.U8 desc[UR36][R10.64+0x1], R27 ;  /* 0x0000011b0a00c986 */ /* 0x0007e2000c101124 */
[----:B------:R-:W-:Y:S05]  /*3820*/  @P5 BRA `(.L_x_103) ;  /* 0x00000000000c5947 */ /* 0x000fea0003800000 */
[----:B------:R-:W5:Y:S02]  /*3830*/  LDG.E.U8 R88, desc[UR36][R4.64+0x8] ;  /* 0x0000082404587981 */ /* 0x000f64000c1e1100 */
[----:B-----5:R-:W-:-:S05]  /*3840*/  PRMT R6, R88, 0x8880, RZ ;  /* 0x0000888058067816 */ /* 0x020fca00000000ff */
[----:B------:R-:W-:-:S07]  /*3850*/  IMAD R89, R6, R23, RZ ;  /* 0x0000001706597224 */ /* 0x000fce00078e02ff */
.L_x_103:
[----:B------:R-:W-:Y:S05]  /*3860*/  BSYNC B1 ;  /* 0x0000000000017941 */ /* 0x000fea0003800000 */
.L_x_102:
[----:B0-----:R-:W-:Y:S01]  /*3870*/  @!P5 IMAD R7, R28, R22, R89 ;  /* 0x000000161c07d224 */ /* 0x001fe200078e0259 */
[----:B------:R-:W-:Y:S04]  /*3880*/  BSSY B1, `(.L_x_104) ;  /* 0x0000006000017945 */ /* 0x000fe80003800000 */
[----:B------:R0:W-:Y:S01]  /*3890*/  @!P5 STG.E.U8 desc[UR36][R8.64+0x8], R7 ;  /* 0x000008070800d986 */ /* 0x0001e2000c101124 */
[----:B------:R-:W-:Y:S05]  /*38a0*/  @P3 BRA `(.L_x_105) ;  /* 0x00000000000c3947 */ /* 0x000fea0003800000 */
[----:B------:R-:W5:Y:S02]  /*38b0*/  LDG.E.U8 R88, desc[UR36][R4.64+0x9] ;  /* 0x0000092404587981 */ /* 0x000f64000c1e1100 */
[----:B-----5:R-:W-:-:S05]  /*38c0*/  PRMT R6, R88, 0x8880, RZ ;  /* 0x0000888058067816 */ /* 0x020fca00000000ff */
[----:B------:R-:W-:-:S07]  /*38d0*/  IMAD R89, R6, R23, RZ ;  /* 0x0000001706597224 */ /* 0x000fce00078e02ff */
.L_x_105:
[----:B------:R-:W-:Y:S05]  /*38e0*/  BSYNC B1 ;  /* 0x0000000000017941 */ /* 0x000fea0003800000 */
.L_x_104:
[----:B------:R-:W-:Y:S01]  /*38f0*/  ISETP.LT.OR P5, PT, R3, 0x9, !P0 ;  /* 0x000000090300780c */ /* 0x000fe200047a1670 */
[----:B------:R-:W-:Y:S01]  /*3900*/  @!P3 IMAD R29, R29, R22, R89 ;  /* 0x000000161d1db224 */ /* 0x000fe200078e0259 */
        /* <DEDUP_REMOVED lines=9> */
.L_x_107:
[----:B------:R-:W-:Y:S05]  /*39a0*/  BSYNC B1 ;  /* 0x0000000000017941 */ /* 0x000fea0003800000 */
.L_x_106:
[----:B0-----:R-:W-:Y:S01]  /*39b0*/  @!P5 IMAD R7, R30, R22, R89 ;  /* 0x000000161e07d224 */ /* 0x001fe200078e0259 */
[----:B------:R-:W-:Y:S04]  /*39c0*/  BSSY B1, `(.L_x_108) ;  /* 0x0000006000017945 */ /* 0x000fe80003800000 */
[----:B------:R0:W-:Y:S01]  /*39d0*/  @!P5 STG.E.U8 desc[UR36][R10.64+0x8], R7 ;  /* 0x000008070a00d986 */ /* 0x0001e2000c101124 */
[----:B------:R-:W-:Y:S05]  /*39e0*/  @P4 BRA `(.L_x_109) ;  /* 0x00000000000c4947 */ /* 0x000fea0003800000 */
[----:B------:R-:W5:Y:S02]  /*39f0*/  LDG.E.U8 R88, desc[UR36][R12.64+0x9] ;  /* 0x000009240c587981 */ /* 0x000f64000c1e1100 */
[----:B-----5:R-:W-:-:S05]  /*3a00*/  PRMT R6, R88, 0x8880, RZ ;  /* 0x0000888058067816 */ /* 0x020fca00000000ff */
[----:B------:R-:W-:-:S07]  /*3a10*/  IMAD R89, R6, R23, RZ ;  /* 0x0000001706597224 */ /* 0x000fce00078e02ff */
.L_x_109:
[----:B------:R-:W-:Y:S05]  /*3a20*/  BSYNC B1 ;  /* 0x0000000000017941 */ /* 0x000fea0003800000 */
.L_x_108:
[----:B------:R-:W-:Y:S01]  /*3a30*/  @!P4 IMAD R31, R31, R22, R89 ;  /* 0x000000161f1fc224 */ /* 0x000fe200078e0259 */
[----:B------:R-:W-:Y:S04]  /*3a40*/  BSSY B1, `(.L_x_110) ;  /* 0x0000006000017945 */ /* 0x000fe80003800000 */
[----:B------:R0:W-:Y:S01]  /*3a50*/  @!P4 STG.E.U8 desc[UR36][R10.64+0x9], R31 ;  /* 0x0000091f0a00c986 */ /* 0x0001e2000c101124 */
[----:B------:R-:W-:Y:S05]  /*3a60*/  @P3 BRA `(.L_x_111) ;  /* 0x00000000000c3947 */ /* 0x000fea0003800000 */
[----:B------:R-:W5:Y:S02]  /*3a70*/  LDG.E.U8 R88, desc[UR36][R4.64+0x10] ;  /* 0x0000102404587981 */ /* 0x000f64000c1e1100 */
[----:B-----5:R-:W-:-:S05]  /*3a80*/  PRMT R6, R88, 0x8880, RZ ;  /* 0x0000888058067816 */ /* 0x020fca00000000ff */
[----:B------:R-:W-:-:S07]  /*3a90*/  IMAD R89, R6, R23, RZ ;  /* 0x0000001706597224 */ /* 0x000fce00078e02ff */
.L_x_111:
[----:B------:R-:W-:Y:S05]  /*3aa0*/  BSYNC B1 ;  /* 0x0000000000017941 */ /* 0x000fea0003800000 */
.L_x_110:
[----:B0-----:R-:W-:Y:S01]  /*3ab0*/  @!P3 IMAD R7, R32, R22, R89 ;  /* 0x000000162007b224 */ /* 0x001fe200078e0259 */
[----:B------:R-:W-:Y:S04]  /*3ac0*/  BSSY B1, `(.L_x_112) ;  /* 0x0000006000017945 */ /* 0x000fe80003800000 */
[----:B------:R0:W-:Y:S01]  /*3ad0*/  @!P3 STG.E.U8 desc[UR36][R8.64+0x10], R7 ;  /* 0x000010070800b986 */ /* 0x0001e2000c101124 */
[----:B------:R-:W-:Y:S05]  /*3ae0*/  @P1 BRA `(.L_x_113) ;  /* 0x00000000000c1947 */ /* 0x000fea0003800000 */
[----:B------:R-:W5:Y:S02]  /*3af0*/  LDG.E.U8 R88, desc[UR36][R4.64+0x11] ;  /* 0x0000112404587981 */ /* 0x000f64000c1e1100 */
[----:B-----5:R-:W-:-:S05]  /*3b00*/  PRMT R6, R88, 0x8880, RZ ;  /* 0x0000888058067816 */ /* 0x020fca00000000ff */
[----:B------:R-:W-:-:S07]  /*3b10*/  IMAD R89, R6, R23, RZ ;  /* 0x0000001706597224 */ /* 0x000fce00078e02ff */
.L_x_113:
[----:B------:R-:W-:Y:S05]  /*3b20*/  BSYNC B1 ;  /* 0x0000000000017941 */ /* 0x000fea0003800000 */
.L_x_112:
        /* <DEDUP_REMOVED lines=11> */
.L_x_115:
[----:B------:R-:W-:Y:S05]  /*3be0*/  BSYNC B1 ;  /* 0x0000000000017941 */ /* 0x000fea0003800000 */
.L_x_114:
[----:B0-----:R-:W-:Y:S01]  /*3bf0*/  @!P4 IMAD R7, R34, R22, R89 ;  /* 0x000000162207c224 */ /* 0x001fe200078e0259 */
[----:B------:R-:W-:Y:S04]  /*3c00*/  BSSY B1, `(.L_x_116) ;  /* 0x0000006000017945 */ /* 0x000fe80003800000 */
[----:B------:R0:W-:Y:S01]  /*3c10*/  @!P4 STG.E.U8 desc[UR36][R10.64+0x10], R7 ;  /* 0x000010070a00c986 */ /* 0x0001e2000c101124 */
[----:B------:R-:W-:Y:S05]  /*3c20*/  @P3 BRA `(.L_x_117) ;  /* 0x00000000000c3947 */ /* 0x000fea0003800000 */
[----:B------:R-:W5:Y:S02]  /*3c30*/  LDG.E.U8 R88, desc[UR36][R12.64+0x11] ;  /* 0x000011240c587981 */ /* 0x000f64000c1e1100 */
[----:B-----5:R-:W-:-:S05]  /*3c40*/  PRMT R6, R88, 0x8880, RZ ;  /* 0x0000888058067816 */ /* 0x020fca00000000ff */
[----:B------:R-:W-:-:S07]  /*3c50*/  IMAD R89, R6, R23, RZ ;  /* 0x0000001706597224 */ /* 0x000fce00078e02ff */
.L_x_117:
[----:B------:R-:W-:Y:S05]  /*3c60*/  BSYNC B1 ;  /* 0x0000000000017941 */ /* 0x000fea0003800000 */
.L_x_116:
[----:B------:R-:W-:Y:S01]  /*3c70*/  @!P3 IMAD R35, R35, R22, R89 ;  /* 0x000000162323b224 */ /* 0x000fe200078e0259 */
[----:B------:R-:W-:Y:S04]  /*3c80*/  BSSY B1, `(.L_x_118) ;  /* 0x0000006000017945 */ /* 0x000fe80003800000 */
[----:B------:R0:W-:Y:S01]  /*3c90*/  @!P3 STG.E.U8 desc[UR36][R10.64+0x11], R35 ;  /* 0x000011230a00b986 */ /* 0x0001e2000c101124 */
[----:B------:R-:W-:Y:S05]  /*3ca0*/  @P5 BRA `(.L_x_119) ;  /* 0x00000000000c5947 */ /* 0x000fea0003800000 */
[----:B------:R-:W5:Y:S02]  /*3cb0*/  LDG.E.U8 R88, desc[UR36][R4.64+0x18] ;  /* 0x0000182404587981 */ /* 0x000f64000c1e1100 */
[----:B-----5:R-:W-:-:S05]  /*3cc0*/  PRMT R6, R88, 0x8880, RZ ;  /* 0x0000888058067816 */ /* 0x020fca00000000ff */
[----:B------:R-:W-:-:S07]  /*3cd0*/  IMAD R89, R6, R23, RZ ;  /* 0x0000001706597224 */ /* 0x000fce00078e02ff */
.L_x_119:
[----:B------:R-:W-:Y:S05]  /*3ce0*/  BSYNC B1 ;  /* 0x0000000000017941 */ /* 0x000fea0003800000 */
.L_x_118:
[----:B0-----:R-:W-:Y:S01]  /*3cf0*/  @!P5 IMAD R7, R36, R22, R89 ;  /* 0x000000162407d224 */ /* 0x001fe200078e0259 */
[----:B------:R-:W-:Y:S04]  /*3d00*/  BSSY B1, `(.L_x_120) ;  /* 0x0000006000017945 */ /* 0x000fe80003800000 */
[----:B------:R0:W-:Y:S01]  /*3d10*/  @!P5 STG.E.U8 desc[UR36][R8.64+0x18], R7 ;  /* 0x000018070800d986 */ /* 0x0001e2000c101124 */
[----:B------:R-:W-:Y:S05]  /*3d20*/  @P1 BRA `(.L_x_121) ;  /* 0x00000000000c1947 */ /* 0x000fea0003800000 */
[----:B------:R-:W5:Y:S02]  /*3d30*/  LDG.E.U8 R88, desc[UR36][R4.64+0x19] ;  /* 0x0000192404587981 */ /* 0x000f64000c1e1100 */
[----:B-----5:R-:W-:-:S05]  /*3d40*/  PRMT R6, R88, 0x8880, RZ ;  /* 0x0000888058067816 */ /* 0x020fca00000000ff */
[----:B------:R-:W-:-:S07]  /*3d50*/  IMAD R89, R6, R23, RZ ;  /* 0x0000001706597224 */ /* 0x000fce00078e02ff */
.L_x_121:
[----:B------:R-:W-:Y:S05]  /*3d60*/  BSYNC B1 ;  /* 0x0000000000017941 */ /* 0x000fea0003800000 */
.L_x_120:
        /* <DEDUP_REMOVED lines=11> */
.L_x_123:
[----:B------:R-:W-:Y:S05]  /*3e20*/  BSYNC B1 ;  /* 0x0000000000017941 */ /* 0x000fea0003800000 */
.L_x_122:
[----:B0-----:R-:W-:Y:S01]  /*3e30*/  @!P4 IMAD R7, R38, R22, R89 ;  /* 0x000000162607c224 */ /* 0x001fe200078e0259 */
[----:B------:R-:W-:Y:S04]  /*3e40*/  BSSY B1, `(.L_x_124) ;  /* 0x0000006000017945 */ /* 0x000fe80003800000 */
[----:B------:R0:W-:Y:S01]  /*3e50*/  @!P4 STG.E.U8 desc[UR36][R10.64+0x18], R7 ;  /* 0x000018070a00c986 */ /* 0x0001e2000c101124 */
[----:B------:R-:W-:Y:S05]  /*3e60*/  @P3 BRA `(.L_x_125) ;  /* 0x00000000000c3947 */ /* 0x000fea0003800000 */
[----:B------:R-:W5:Y:S02]  /*3e70*/  LDG.E.U8 R88, desc[UR36][R12.64+0x19] ;  /* 0x000019240c587981 */ /* 0x000f64000c1e1100 */
[----:B-----5:R-:W-:-:S05]  /*3e80*/  PRMT R6, R88, 0x8880, RZ ;  /* 0x0000888058067816 */ /* 0x020fca00000000ff */
[----:B------:R-:W-:-:S07]  /*3e90*/  IMAD R89, R6, R23, RZ ;  /* 0x0000001706597224 */ /* 0x000fce00078e02ff */
.L_x_125:
[----:B------:R-:W-:Y:S05]  /*3ea0*/  BSYNC B1 ;  /* 0x0000000000017941 */ /* 0x000fea0003800000 */
.L_x_124:
[----:B------:R-:W-:Y:S01]  /*3eb0*/  @!P3 IMAD R39, R39, R22, R89 ;  /* 0x000000162727b224 */ /* 0x000fe200078e0259 */
[----:B------:R-:W-:Y:S04]  /*3ec0*/  BSSY B1, `(.L_x_126) ;  /* 0x0000006000017945 */ /* 0x000fe80003800000 */
[----:B------:R0:W-:Y:S01]  /*3ed0*/  @!P3 STG.E.U8 desc[UR36][R10.64+0x19], R39 ;  /* 0x000019270a00b986 */ /* 0x0001e2000c101124 */
[----:B------:R-:W-:Y:S05]  /*3ee0*/  @P5 BRA `(.L_x_127) ;  /* 0x00000000000c5947 */ /* 0x000fea0003800000 */
[----:B------:R-:W5:Y:S02]  /*3ef0*/  LDG.E.U8 R88, desc[UR36][R4.64+0x20] ;  /* 0x0000202404587981 */ /* 0x000f64000c1e1100 */
[----:B-----5:R-:W-:-:S05]  /*3f00*/  PRMT R6, R88, 0x8880, RZ ;  /* 0x0000888058067816 */ /* 0x020fca00000000ff */
[----:B------:R-:W-:-:S07]  /*3f10*/  IMAD R89, R6, R23, RZ ;  /* 0x0000001706597224 */ /* 0x000fce00078e02ff */
.L_x_127:
[----:B------:R-:W-:Y:S05]  /*3f20*/  BSYNC B1 ;  /* 0x0000000000017941 */ /* 0x000fea0003800000 */
.L_x_126:
[----:B0-----:R-:W-:Y:S01]  /*3f30*/  @!P5 IMAD R7, R40, R22, R89 ;  /* 0x000000162807d224 */ /* 0x001fe200078e0259 */
[----:B------:R-:W-:Y:S04]  /*3f40*/  BSSY B1, `(.L_x_128) ;  /* 0x0000006000017945 */ /* 0x000fe80003800000 */
[----:B------:R0:W-:Y:S01]  /*3f50*/  @!P5 STG.E.U8 desc[UR36][R8.64+0x20], R7 ;  /* 0x000020070800d986 */ /* 0x0001e2000c101124 */
[----:B------:R-:W-:Y:S05]  /*3f60*/  @P1 BRA `(.L_x_129) ;  /* 0x00000000000c1947 */ /* 0x000fea0003800000 */
[----:B------:R-:W5:Y:S02]  /*3f70*/  LDG.E.U8 R88, desc[UR36][R4.64+0x21] ;  /* 0x0000212404587981 */ /* 0x000f64000c1e1100 */
[----:B-----5:R-:W-:-:S05]  /*3f80*/  PRMT R6, R88, 0x8880, RZ ;  /* 0x0000888058067816 */ /* 0x020fca00000000ff */
[----:B------:R-:W-:-:S07]  /*3f90*/  IMAD R89, R6, R23, RZ ;  /* 0x0000001706597224 */ /* 0x000fce00078e02ff */
.L_x_129:
[----:B------:R-:W-:Y:S05]  /*3fa0*/  BSYNC B1 ;  /* 0x0000000000017941 */ /* 0x000fea0003800000 */
.L_x_128:
        /* <DEDUP_REMOVED lines=11> */
.L_x_131:
[----:B------:R-:W-:Y:S05]  /*4060*/  BSYNC B1 ;  /* 0x0000000000017941 */ /* 0x000fea0003800000 */
.L_x_130:
[----:B0-----:R-:W-:Y:S01]  /*4070*/  @!P4 IMAD R7, R42, R22, R89 ;  /* 0x000000162a07c224 */ /* 0x001fe200078e0259 */
[----:B------:R-:W-:Y:S04]  /*4080*/  BSSY B1, `(.L_x_132) ;  /* 0x0000006000017945 */ /* 0x000fe80003800000 */
[----:B------:R0:W-:Y:S01]  /*4090*/  @!P4 STG.E.U8 desc[UR36][R10.64+0x20], R7 ;  /* 0x000020070a00c986 */ /* 0x0001e2000c101124 */
[----:B------:R-:W-:Y:S05]  /*40a0*/  @P3 BRA `(.L_x_133) ;  /* 0x00000000000c3947 */ /* 0x000fea0003800000 */
[----:B------:R-:W5:Y:S02]  /*40b0*/  LDG.E.U8 R88, desc[UR36][R12.64+0x21] ;  /* 0x000021240c587981 */ /* 0x000f64000c1e1100 */
[----:B-----5:R-:W-:-:S05]  /*40c0*/  PRMT R6, R88, 0x8880, RZ ;  /* 0x0000888058067816 */ /* 0x020fca00000000ff */
[----:B------:R-:W-:-:S07]  /*40d0*/  IMAD R89, R6, R23, RZ ;  /* 0x0000001706597224 */ /* 0x000fce00078e02ff */
.L_x_133:
[----:B------:R-:W-:Y:S05]  /*40e0*/  BSYNC B1 ;  /* 0x0000000000017941 */ /* 0x000fea0003800000 */
.L_x_132:
[----:B------:R-:W-:Y:S01]  /*40f0*/  @!P3 IMAD R43, R43, R22, R89 ;  /* 0x000000162b2bb224 */ /* 0x000fe200078e0259 */
[----:B------:R-:W-:Y:S04]  /*4100*/  BSSY B1, `(.L_x_134) ;  /* 0x0000006000017945 */ /* 0x000fe80003800000 */
[----:B------:R0:W-:Y:S01]  /*4110*/  @!P3 STG.E.U8 desc[UR36][R10.64+0x21], R43 ;  /* 0x0000212b0a00b986 */ /* 0x0001e2000c101124 */
[----:B------:R-:W-:Y:S05]  /*4120*/  @P5 BRA `(.L_x_135) ;  /* 0x00000000000c5947 */ /* 0x000fea0003800000 */
[----:B------:R-:W5:Y:S02]  /*4130*/  LDG.E.U8 R88, desc[UR36][R4.64+0x28] ;  /* 0x0000282404587981 */ /* 0x000f64000c1e1100 */
[----:B-----5:R-:W-:-:S05]  /*4140*/  PRMT R6, R88, 0x8880, RZ ;  /* 0x0000888058067816 */ /* 0x020fca00000000ff */
[----:B------:R-:W-:-:S07]  /*4150*/  IMAD R89, R6, R23, RZ ;  /* 0x0000001706597224 */ /* 0x000fce00078e02ff */
.L_x_135:
[----:B------:R-:W-:Y:S05]  /*4160*/  BSYNC B1 ;  /* 0x0000000000017941 */ /* 0x000fea0003800000 */
.L_x_134:
[----:B0-----:R-:W-:Y:S01]  /*4170*/  @!P5 IMAD R7, R44, R22, R89 ;  /* 0x000000162c07d224 */ /* 0x001fe200078e0259 */
[----:B------:R-:W-:Y:S04]  /*4180*/  BSSY B1, `(.L_x_136) ;  /* 0x0000006000017945 */ /* 0x000fe80003800000 */
[----:B------:R0:W-:Y:S01]  /*4190*/  @!P5 STG.E.U8 desc[UR36][R8.64+0x28], R7 ;  /* 0x000028070800d986 */ /* 0x0001e2000c101124 */
[----:B------:R-:W-:Y:S05]  /*41a0*/  @P1 BRA `(.L_x_137) ;  /* 0x00000000000c1947 */ /* 0x000fea0003800000 */
[----:B------:R-:W5:Y:S02]  /*41b0*/  LDG.E.U8 R88, desc[UR36][R4.64+0x29] ;  /* 0x0000292404587981 */ /* 0x000f64000c1e1100 */
[----:B-----5:R-:W-:-:S05]  /*41c0*/  PRMT R6, R88, 0x8880, RZ ;  /* 0x0000888058067816 */ /* 0x020fca00000000ff */
[----:B------:R-:W-:-:S07]  /*41d0*/  IMAD R89, R6, R23, RZ ;  /* 0x0000001706597224 */ /* 0x000fce00078e02ff */
.L_x_137:
[----:B------:R-:W-:Y:S05]  /*41e0*/  BSYNC B1 ;  /* 0x0000000000017941 */ /* 0x000fea0003800000 */
.L_x_136:
        /* <DEDUP_REMOVED lines=11> */
.L_x_139:
[----:B------:R-:W-:Y:S05]  /*42a0*/  BSYNC B1 ;  /* 0x0000000000017941 */ /* 0x000fea0003800000 */
.L_x_138:
[----:B0-----:R-:W-:Y:S01]  /*42b0*/  @!P4 IMAD R7, R46, R22, R89 ;  /* 0x000000162e07c224 */ /* 0x001fe200078e0259 */
[----:B------:R-:W-:Y:S04]  /*42c0*/  BSSY B1, `(.L_x_140) ;  /* 0x0000006000017945 */ /* 0x000fe80003800000 */
[----:B------:R0:W-:Y:S01]  /*42d0*/  @!P4 STG.E.U8 desc[UR36][R10.64+0x28], R7 ;  /* 0x000028070a00c986 */ /* 0x0001e2000c101124 */
[----:B------:R-:W-:Y:S05]  /*42e0*/  @P3 BRA `(.L_x_141) ;  /* 0x00000000000c3947 */ /* 0x000fea0003800000 */
[----:B------:R-:W5:Y:S02]  /*42f0*/  LDG.E.U8 R88, desc[UR36][R12.64+0x29] ;  /* 0x000029240c587981 */ /* 0x000f64000c1e1100 */
[----:B-----5:R-:W-:-:S05]  /*4300*/  PRMT R6, R88, 0x8880, RZ ;  /* 0x0000888058067816 */ /* 0x020fca00000000ff */
[----:B------:R-:W-:-:S07]  /*4310*/  IMAD R89, R6, R23, RZ ;  /* 0x0000001706597224 */ /* 0x000fce00078e02ff */
.L_x_141:
[----:B------:R-:W-:Y:S05]  /*4320*/  BSYNC B1 ;  /* 0x0000000000017941 */ /* 0x000fea0003800000 */
.L_x_140:
[----:B------:R-:W-:Y:S01]  /*4330*/  @!P3 IMAD R47, R47, R22, R89 ;  /* 0x000000162f2fb224 */ /* 0x000fe200078e0259 */
[----:B------:R-:W-:Y:S04]  /*4340*/  BSSY B1, `(.L_x_142) ;  /* 0x0000006000017945 */ /* 0x000fe80003800000 */
[----:B------:R0:W-:Y:S01]  /*4350*/  @!P3 STG.E.U8 desc[UR36][R10.64+0x29], R47 ;  /* 0x0000292f0a00b986 */ /* 0x0001e2000c101124 */
[----:B------:R-:W-:Y:S05]  /*4360*/  @P5 BRA `(.L_x_143) ;  /* 0x00000000000c5947 */ /* 0x000fea0003800000 */
[----:B------:R-:W5:Y:S02]  /*4370*/  LDG.E.U8 R88, desc[UR36][R4.64+0x30] ;  /* 0x0000302404587981 */ /* 0x000f64000c1e1100 */
[----:B-----5:R-:W-:-:S05]  /*4380*/  PRMT R6, R88, 0x8880, RZ ;  /* 0x0000888058067816 */ /* 0x020fca00000000ff */
[----:B------:R-:W-:-:S07]  /*4390*/  IMAD R89, R6, R23, RZ ;  /* 0x0000001706597224 */ /* 0x000fce00078e02ff */
.L_x_143:
[----:B------:R-:W-:Y:S05]  /*43a0*/  BSYNC B1 ;  /* 0x0000000000017941 */ /* 0x000fea0003800000 */
.L_x_142:
[----:B0-----:R-:W-:Y:S01]  /*43b0*/  @!P5 IMAD R7, R48, R22, R89 ;  /* 0x000000163007d224 */ /* 0x001fe200078e0259 */
[----:B------:R-:W-:Y:S04]  /*43c0*/  BSSY B1, `(.L_x_144) ;  /* 0x0000006000017945 */ /* 0x000fe80003800000 */
[----:B------:R0:W-:Y:S01]  /*43d0*/  @!P5 STG.E.U8 desc[UR36][R8.64+0x30], R7 ;  /* 0x000030070800d986 */ /* 0x0001e2000c101124 */
[----:B------:R-:W-:Y:S05]  /*43e0*/  @P1 BRA `(.L_x_145) ;  /* 0x00000000000c1947 */ /* 0x000fea0003800000 */
[----:B------:R-:W5:Y:S02]  /*43f0*/  LDG.E.U8 R88, desc[UR36][R4.64+0x31] ;  /* 0x0000312404587981 */ /* 0x000f64000c1e1100 */
[----:B-----5:R-:W-:-:S05]  /*4400*/  PRMT R6, R88, 0x8880, RZ ;  /* 0x0000888058067816 */ /* 0x020fca00000000ff */
[----:B------:R-:W-:-:S07]  /*4410*/  IMAD R89, R6, R23, RZ ;  /* 0x0000001706597224 */ /* 0x000fce00078e02ff */
.L_x_145:
[----:B------:R-:W-:Y:S05]  /*4420*/  BSYNC B1 ;  /* 0x0000000000017941 */ /* 0x000fea0003800000 */
.L_x_144:
[----:B------:R-:W-:Y:S01]  /*4430*/  ISETP.LT.OR P4, PT, R3, 0x31, !P0 ;  /* 0x000000310300780c */ /* 0x000fe20004781670 */
[----:B------:R-:W-:Y:S01]  /*4440*/  @!P1 IMAD R49, R49, R22, R89 ;  /* 0x0000001631319224 */ /* 0x000fe200078e0259 */
[----:B------:R-:W-:Y:S01]  /*4450*/  BSSY B1, `(.L_x_146) ;  /* 0x000000a000017945 */ /* 0x000fe20003800000 */
[C---:B------:R-:W-:Y:S02]  /*4460*/  ISETP.LT.OR P3, PT, R3.reuse, 0x32, !P0 ;  /* 0x000000320300780c */ /* 0x040fe40004761670 */
[C---:B------:R-:W-:Y:S01]  /*4470*/  ISETP.LT.OR P5, PT, R3.reuse, 0x39, !P0 ;  /* 0x000000390300780c */ /* 0x040fe200047a1670 */
[----:B------:R0:W-:Y:S01]  /*4480*/  @!P1 STG.E.U8 desc[UR36][R8.64+0x31], R49 ;  /* 0x0000313108009986 */ /* 0x0001e2000c101124 */
[C---:B------:R-:W-:Y:S02]  /*4490*/  ISETP.LT.OR P1, PT, R3.reuse, 0x39, !P2 ;  /* 0x000000390300780c */ /* 0x040fe40005721670 */
[----:B------:R-:W-:-:S04]  /*44a0*/  ISETP.LT.OR P2, PT, R3, 0x3a, !P2 ;  /* 0x0000003a0300780c */ /* 0x000fc80005741670 */
[----:B------:R-:W-:Y:S09]  /*44b0*/  @P4 BRA `(.L_x_147) ;  /* 0x00000000000c4947 */ /* 0x000ff20003800000 */
[----:B------:R-:W5:Y:S02]  /*44c0*/  LDG.E.U8 R88, desc[UR36][R12.64+0x30] ;  /* 0x000030240c587981 */ /* 0x000f64000c1e1100 */
[----:B-----5:R-:W-:-:S05]  /*44d0*/  PRMT R6, R88, 0x8880, RZ ;  /* 0x0000888058067816 */ /* 0x020fca00000000ff */
[----:B------:R-:W-:-:S07]  /*44e0*/  IMAD R89, R6, R23, RZ ;  /* 0x0000001706597224 */ /* 0x000fce00078e02ff */
.L_x_147:
[----:B------:R-:W-:Y:S05]  /*44f0*/  BSYNC B1 ;  /* 0x0000000000017941 */ /* 0x000fea0003800000 */
.L_x_146:
[----:B0-----:R-:W-:Y:S01]  /*4500*/  @!P4 IMAD R7, R50, R22, R89 ;  /* 0x000000163207c224 */ /* 0x001fe200078e0259 */
[----:B------:R-:W-:Y:S04]  /*4510*/  BSSY B1, `(.L_x_148) ;  /* 0x0000006000017945 */ /* 0x000fe80003800000 */
[----:B------:R0:W-:Y:S01]  /*4520*/  @!P4 STG.E.U8 desc[UR36][R10.64+0x30], R7 ;  /* 0x000030070a00c986 */ /* 0x0001e2000c101124 */
[----:B------:R-:W-:Y:S05]  /*4530*/  @P3 BRA `(.L_x_149) ;  /* 0x00000000000c3947 */ /* 0x000fea0003800000 */
[----:B------:R-:W5:Y:S02]  /*4540*/  LDG.E.U8 R88, desc[UR36][R12.64+0x31] ;  /* 0x000031240c587981 */ /* 0x000f64000c1e1100 */
[----:B-----5:R-:W-:-:S05]  /*4550*/  PRMT R6, R88, 0x8880, RZ ;  /* 0x0000888058067816 */ /* 0x020fca00000000ff */
[----:B------:R-:W-:-:S07]  /*4560*/  IMAD R89, R6, R23, RZ ;  /* 0x0000001706597224 */ /* 0x000fce00078e02ff */
.L_x_149:
[----:B------:R-:W-:Y:S05]  /*4570*/  BSYNC B1 ;  /* 0x0000000000017941 */ /* 0x000fea0003800000 */
.L_x_148:
[----:B------:R-:W-:Y:S01]  /*4580*/  @!P3 IMAD R51, R51, R22, R89 ;  /* 0x000000163333b224 */ /* 0x000fe200078e0259 */
[----:B------:R-:W-:Y:S04]  /*4590*/  BSSY B1, `(.L_x_150) ;  /* 0x0000006000017945 */ /* 0x000fe80003800000 */
[----:B------:R0:W-:Y:S01]  /*45a0*/  @!P3 STG.E.U8 desc[UR36][R10.64+0x31], R51 ;  /* 0x000031330a00b986 */ /* 0x0001e2000c101124 */
[----:B------:R-:W-:Y:S05]  /*45b0*/  @P1 BRA `(.L_x_151) ;  /* 0x00000000000c1947 */ /* 0x000fea0003800000 */
[----:B------:R-:W5:Y:S02]  /*45c0*/  LDG.E.U8 R88, desc[UR36][R4.64+0x38] ;  /* 0x0000382404587981 */ /* 0x000f64000c1e1100 */
[----:B-----5:R-:W-:-:S05]  /*45d0*/  PRMT R6, R88, 0x8880, RZ ;  /* 0x0000888058067816 */ /* 0x020fca00000000ff */
[----:B------:R-:W-:-:S07]  /*45e0*/  IMAD R89, R6, R23, RZ ;  /* 0x0000001706597224 */ /* 0x000fce00078e02ff */
.L_x_151:
[----:B------:R-:W-:Y:S05]  /*45f0*/  BSYNC B1 ;  /* 0x0000000000017941 */ /* 0x000fea0003800000 */
.L_x_150:
[----:B0-----:R-:W-:Y:S01]  /*4600*/  @!P1 IMAD R7, R52, R22, R89 ;  /* 0x0000001634079224 */ /* 0x001fe200078e0259 */
[----:B------:R-:W-:Y:S04]  /*4610*/  BSSY B1, `(.L_x_152) ;  /* 0x0000006000017945 */ /* 0x000fe80003800000 */
[----:B------:R0:W-:Y:S01]  /*4620*/  @!P1 STG.E.U8 desc[UR36][R8.64+0x38], R7 ;  /* 0x0000380708009986 */ /* 0x0001e2000c101124 */
[----:B------:R-:W-:Y:S05]  /*4630*/  @P2 BRA `(.L_x_153) ;  /* 0x00000000000c2947 */ /* 0x000fea0003800000 */
[----:B------:R-:W5:Y:S02]  /*4640*/  LDG.E.U8 R88, desc[UR36][R4.64+0x39] ;  /* 0x0000392404587981 */ /* 0x000f64000c1e1100 */
[----:B-----5:R-:W-:-:S05]  /*4650*/  PRMT R6, R88, 0x8880, RZ ;  /* 0x0000888058067816 */ /* 0x020fca00000000ff */
[----:B------:R-:W-:-:S07]  /*4660*/  IMAD R89, R6, R23, RZ ;  /* 0x0000001706597224 */ /* 0x000fce00078e02ff */
.L_x_153:
[----:B------:R-:W-:Y:S05]  /*4670*/  BSYNC B1 ;  /* 0x0000000000017941 */ /* 0x000fea0003800000 */
.L_x_152:
[----:B------:R-:W-:Y:S01]  /*4680*/  @!P2 IMAD R53, R53, R22, R89 ;  /* 0x000000163535a224 */ /* 0x000fe200078e0259 */
[----:B------:R-:W-:Y:S04]  /*4690*/  BSSY B1, `(.L_x_154) ;  /* 0x0000006000017945 */ /* 0x000fe80003800000 */
[----:B------:R0:W-:Y:S01]  /*46a0*/  @!P2 STG.E.U8 desc[UR36][R8.64+0x39], R53 ;  /* 0x000039350800a986 */ /* 0x0001e2000c101124 */
[----:B------:R-:W-:Y:S05]  /*46b0*/  @P5 BRA `(.L_x_155) ;  /* 0x00000000000c5947 */ /* 0x000fea0003800000 */
[----:B------:R-:W5:Y:S02]  /*46c0*/  LDG.E.U8 R88, desc[UR36][R12.64+0x38] ;  /* 0x000038240c587981 */ /* 0x000f64000c1e1100 */
[----:B-----5:R-:W-:-:S05]  /*46d0*/  PRMT R4, R88, 0x8880, RZ ;  /* 0x0000888058047816 */ /* 0x020fca00000000ff */
[----:B------:R-:W-:-:S07]  /*46e0*/  IMAD R89, R4, R23, RZ ;  /* 0x0000001704597224 */ /* 0x000fce00078e02ff */
.L_x_155:
[----:B------:R-:W-:Y:S05]  /*46f0*/  BSYNC B1 ;  /* 0x0000000000017941 */ /* 0x000fea0003800000 */
.L_x_154:
[----:B------:R-:W-:Y:S01]  /*4700*/  @!P5 IMAD R5, R54, R22, R89 ;  /* 0x000000163605d224 */ /* 0x000fe200078e0259 */
[----:B------:R-:W-:Y:S01]  /*4710*/  ISETP.LT.OR P0, PT, R3, 0x3a, !P0 ;  /* 0x0000003a0300780c */ /* 0x000fe20004701670 */
[----:B------:R-:W-:Y:S03]  /*4720*/  BSSY B1, `(.L_x_156) ;  /* 0x0000006000017945 */ /* 0x000fe60003800000 */
[----:B------:R0:W-:Y:S09]  /*4730*/  @!P5 STG.E.U8 desc[UR36][R10.64+0x38], R5 ;  /* 0x000038050a00d986 */ /* 0x0001f2000c101124 */
[----:B------:R-:W-:Y:S05]  /*4740*/  @P0 BRA `(.L_x_157) ;  /* 0x00000000000c0947 */ /* 0x000fea0003800000 */
[----:B------:R-:W5:Y:S02]  /*4750*/  LDG.E.U8 R88, desc[UR36][R12.64+0x39] ;  /* 0x000039240c587981 */ /* 0x000f64000c1e1100 */
[----:B-----5:R-:W-:-:S05]  /*4760*/  PRMT R4, R88, 0x8880, RZ ;  /* 0x0000888058047816 */ /* 0x020fca00000000ff */
[----:B------:R-:W-:-:S07]  /*4770*/  IMAD R89, R4, R23, RZ ;  /* 0x0000001704597224 */ /* 0x000fce00078e02ff */
.L_x_157:
[----:B------:R-:W-:Y:S05]  /*4780*/  BSYNC B1 ;  /* 0x0000000000017941 */ /* 0x000fea0003800000 */
.L_x_156:
[----:B------:R-:W-:Y:S01]  /*4790*/  IMAD R55, R55, R22, R89 ;  /* 0x0000001637377224 */ /* 0x000fe200078e0259 */
[----:B------:R-:W-:Y:S06]  /*47a0*/  @P0 BRA `(.L_x_158) ;  /* 0x0000000c00180947 */ /* 0x000fec0003800000 */
[----:B------:R0:W-:Y:S01]  /*47b0*/  STG.E.U8 desc[UR36][R10.64+0x39], R55 ;  /* 0x000039370a007986 */ /* 0x0001e2000c101124 */
[----:B------:R-:W-:Y:S05]  /*47c0*/  BRA `(.L_x_158) ;  /* 0x0000000c00107947 */ /* 0x000fea0003800000 */
.L_x_29:
[C---:B------:R-:W-:Y:S02]  /*47d0*/  ISETP.GE.AND P2, PT, R100.reuse, 0x1, PT ;  /* 0x000000016400780c */ /* 0x040fe40003f46270 */
[----:B------:R-:W-:Y:S02]  /*47e0*/  ISETP.GE.AND P1, PT, R100, 0x9, PT ;  /* 0x000000096400780c */ /* 0x000fe40003f26270 */
[C---:B------:R-:W-:Y:S02]  /*47f0*/  ISETP.LT.OR P4, PT, R3.reuse, 0x1, !P2 ;  /* 0x000000010300780c */ /* 0x040fe40005781670 */
[C---:B------:R-:W-:Y:S02]  /*4800*/  ISETP.LT.OR P5, PT, R3.reuse, 0x2, !P2 ;  /* 0x000000020300780c */ /* 0x040fe400057a1670 */
[C---:B------:R-:W-:Y:S02]  /*4810*/  ISETP.LT.OR P0, PT, R3.reuse, 0x1, !P1 ;  /* 0x000000010300780c */ /* 0x040fe40004f01670 */
[----:B------:R-:W-:-:S07]  /*4820*/  ISETP.LT.OR P3, PT, R3, 0x2, !P1 ;  /* 0x000000020300780c */ /* 0x000fce0004f61670 */
[-C--:B------:R-:W-:Y:S02]  /*4830*/  @!P4 IMAD R5, R56, R22.reuse, RZ ;  /* 0x000000163805c224 */ /* 0x080fe400078e02ff */
[-C--:B------:R-:W-:Y:S02]  /*4840*/  @!P5 IMAD R57, R57, R22.reuse, RZ ;  /* 0x000000163939d224 */ /* 0x080fe400078e02ff */
[-C--:B------:R-:W-:Y:S01]  /*4850*/  @!P0 IMAD R13, R58, R22.reuse, RZ ;  /* 0x000000163a0d8224 */ /* 0x080fe200078e02ff */
[----:B------:R0:W-:Y:S01]  /*4860*/  @!P4 STG.E.U8 desc[UR36][R92.64], R5 ;  /* 0x000000055c00c986 */ /* 0x0001e2000c101124 */
[----:B------:R-:W-:Y:S01]  /*4870*/  ISETP.LT.OR P4, PT, R3, 0x9, !P2 ;  /* 0x000000090300780c */ /* 0x000fe20005781670 */
[----:B------:R-:W-:Y:S02]  /*4880*/  @!P3 IMAD R59, R59, R22, RZ ;  /* 0x000000163b3bb224 */ /* 0x000fe400078e02ff */
[----:B------:R-:W-:Y:S01]  /*4890*/  @!P5 STG.E.U8 desc[UR36][R92.64+0x1], R57 ;  /* 0x000001395c00d986 */ /* 0x000fe2000c101124 */
[----:B------:R-:W-:-:S03]  /*48a0*/  ISETP.LT.OR P5, PT, R3, 0xa, !P2 ;  /* 0x0000000a0300780c */ /* 0x000fc600057a1670 */
[----:B------:R1:W-:Y:S01]  /*48b0*/  @!P0 STG.E.U8 desc[UR36][R6.64], R13 ;  /* 0x0000000d06008986 */ /* 0x0003e2000c101124 */
[----:B------:R-:W-:-:S03]  /*48c0*/  ISETP.LT.OR P0, PT, R3, 0x9, !P1 ;  /* 0x000000090300780c */ /* 0x000fc60004f01670 */
[----:B------:R-:W-:Y:S01]  /*48d0*/  @!P3 STG.E.U8 desc[UR36][R6.64+0x1], R59 ;  /* 0x0000013b0600b986 */ /* 0x000fe2000c101124 */
[----:B------:R-:W-:Y:S01]  /*48e0*/  ISETP.LT.OR P3, PT, R3, 0xa, !P1 ;  /* 0x0000000a0300780c */ /* 0x000fe20004f61670 */
[----:B------:R-:W-:-:S04]  /*48f0*/  @!P4 IMAD R15, R60, R22, RZ ;  /* 0x000000163c0fc224 */ /* 0x000fc800078e02ff */
[-C--:B------:R-:W-:Y:S01]  /*4900*/  @!P5 IMAD R61, R61, R22.reuse, RZ ;  /* 0x000000163d3dd224 */ /* 0x080fe200078e02ff */
[----:B------:R2:W-:Y:S01]  /*4910*/  @!P4 STG.E.U8 desc[UR36][R92.64+0x8], R15 ;  /* 0x0000080f5c00c986 */ /* 0x0005e2000c101124 */
[C---:B------:R-:W-:Y:S02]  /*4920*/  ISETP.LT.OR P4, PT, R3.reuse, 0x11, !P2 ;  /* 0x000000110300780c */ /* 0x040fe40005781670 */
[-C--:B0-----:R-:W-:Y:S01]  /*4930*/  @!P0 IMAD R5, R62, R22.reuse, RZ ;  /* 0x000000163e058224 */ /* 0x081fe200078e02ff */
[----:B------:R-:W-:Y:S01]  /*4940*/  @!P5 STG.E.U8 desc[UR36][R92.64+0x9], R61 ;  /* 0x0000093d5c00d986 */ /* 0x000fe2000c101124 */
[----:B------:R-:W-:Y:S02]  /*4950*/  ISETP.LT.OR P5, PT, R3, 0x12, !P2 ;  /* 0x000000120300780c */ /* 0x000fe400057a1670 */
[----:B------:R-:W-:Y:S01]  /*4960*/  @!P3 IMAD R63, R63, R22, RZ ;  /* 0x000000163f3fb224 */ /* 0x000fe200078e02ff */
[----:B------:R0:W-:Y:S01]  /*4970*/  @!P0 STG.E.U8 desc[UR36][R6.64+0x8], R5 ;  /* 0x0000080506008986 */ /* 0x0001e2000c101124 */
[----:B------:R-:W-:-:S03]  /*4980*/  ISETP.LT.OR P0, PT, R3, 0x11, !P1 ;  /* 0x000000110300780c */ /* 0x000fc60004f01670 */
[----:B------:R-:W-:Y:S01]  /*4990*/  @!P3 STG.E.U8 desc[UR36][R6.64+0x9], R63 ;  /* 0x0000093f0600b986 */ /* 0x000fe2000c101124 */
[----:B------:R-:W-:Y:S01]  /*49a0*/  ISETP.LT.OR P3, PT, R3, 0x12, !P1 ;  /* 0x000000120300780c */ /* 0x000fe20004f61670 */
[----:B-1----:R-:W-:-:S04]  /*49b0*/  @!P4 IMAD R13, R64, R22, RZ ;  /* 0x00000016400dc224 */ /* 0x002fc800078e02ff */
[-C--:B------:R-:W-:Y:S01]  /*49c0*/  @!P5 IMAD R65, R65, R22.reuse, RZ ;  /* 0x000000164141d224 */ /* 0x080fe200078e02ff */
[----:B------:R1:W-:Y:S01]  /*49d0*/  @!P4 STG.E.U8 desc[UR36][R92.64+0x10], R13 ;  /* 0x0000100d5c00c986 */ /* 0x0003e2000c101124 */
[C---:B------:R-:W-:Y:S02]  /*49e0*/  ISETP.LT.OR P4, PT, R3.reuse, 0x19, !P2 ;  /* 0x000000190300780c */ /* 0x040fe40005781670 */
[-C--:B--2---:R-:W-:Y:S01]  /*49f0*/  @!P0 IMAD R15, R66, R22.reuse, RZ ;  /* 0x00000016420f8224 */ /* 0x084fe200078e02ff */
[----:B------:R-:W-:Y:S01]  /*4a00*/  @!P5 STG.E.U8 desc[UR36][R92.64+0x11], R65 ;  /* 0x000011415c00d986 */ /* 0x000fe2000c101124 */
[----:B------:R-:W-:Y:S02]  /*4a10*/  ISETP.LT.OR P5, PT, R3, 0x1a, !P2 ;  /* 0x0000001a0300780c */ /* 0x000fe400057a1670 */
[----:B------:R-:W-:Y:S01]  /*4a20*/  @!P3 IMAD R67, R67, R22, RZ ;  /* 0x000000164343b224 */ /* 0x000fe200078e02ff */
[----:B------:R2:W-:Y:S01]  /*4a30*/  @!P0 STG.E.U8 desc[UR36][R6.64+0x10], R15 ;  /* 0x0000100f06008986 */ /* 0x0005e2000c101124 */
[----:B------:R-:W-:-:S03]  /*4a40*/  ISETP.LT.OR P0, PT, R3, 0x19, !P1 ;  /* 0x000000190300780c */ /* 0x000fc60004f01670 */
[----:B------:R-:W-:Y:S01]  /*4a50*/  @!P3 STG.E.U8 desc[UR36][R6.64+0x11], R67 ;  /* 0x000011430600b986 */ /* 0x000fe2000c101124 */
[----:B------:R-:W-:Y:S01]  /*4a60*/  ISETP.LT.OR P3, PT, R3, 0x1a, !P1 ;  /* 0x0000001a0300780c */ /* 0x000fe20004f61670 */
[----:B0-----:R-:W-:-:S04]  /*4a70*/  @!P4 IMAD R5, R68, R22, RZ ;  /* 0x000000164405c224 */ /* 0x001fc800078e02ff */
[-C--:B------:R-:W-:Y:S01]  /*4a80*/  @!P5 IMAD R69, R69, R22.reuse, RZ ;  /* 0x000000164545d224 */ /* 0x080fe200078e02ff */
[----:B------:R0:W-:Y:S01]  /*4a90*/  @!P4 STG.E.U8 desc[UR36][R92.64+0x18], R5 ;  /* 0x000018055c00c986 */ /* 0x0001e2000c101124 */
[C---:B------:R-:W-:Y:S02]  /*4aa0*/  ISETP.LT.OR P4, PT, R3.reuse, 0x21, !P2 ;  /* 0x000000210300780c */ /* 0x040fe40005781670 */
[-C--:B-1----:R-:W-:Y:S01]  /*4ab0*/  @!P0 IMAD R13, R70, R22.reuse, RZ ;  /* 0x00000016460d8224 */ /* 0x082fe200078e02ff */
[----:B------:R-:W-:Y:S01]  /*4ac0*/  @!P5 STG.E.U8 desc[UR36][R92.64+0x19], R69 ;  /* 0x000019455c00d986 */ /* 0x000fe2000c101124 */
[----:B------:R-:W-:Y:S02]  /*4ad0*/  ISETP.LT.OR P5, PT, R3, 0x22, !P2 ;  /* 0x000000220300780c */ /* 0x000fe400057a1670 */
[----:B------:R-:W-:Y:S01]  /*4ae0*/  @!P3 IMAD R71, R71, R22, RZ ;  /* 0x000000164747b224 */ /* 0x000fe200078e02ff */
[----:B------:R1:W-:Y:S01]  /*4af0*/  @!P0 STG.E.U8 desc[UR36][R6.64+0x18], R13 ;  /* 0x0000180d06008986 */ /* 0x0003e2000c101124 */
[----:B------:R-:W-:-:S03]  /*4b00*/  ISETP.LT.OR P0, PT, R3, 0x21, !P1 ;  /* 0x000000210300780c */ /* 0x000fc60004f01670 */
[----:B------:R-:W-:Y:S01]  /*4b10*/  @!P3 STG.E.U8 desc[UR36][R6.64+0x19], R71 ;  /* 0x000019470600b986 */ /* 0x000fe2000c101124 */
[----:B------:R-:W-:Y:S01]  /*4b20*/  ISETP.LT.OR P3, PT, R3, 0x22, !P1 ;  /* 0x000000220300780c */ /* 0x000fe20004f61670 */
[----:B--2---:R-:W-:-:S04]  /*4b30*/  @!P4 IMAD R15, R72, R22, RZ ;  /* 0x00000016480fc224 */ /* 0x004fc800078e02ff */
        /* <DEDUP_REMOVED lines=32> */
[----:B------:R-:W-:-:S02]  /*4d40*/  ISETP.GE.AND P0, PT, R100, 0x81, PT ;  /* 0x000000816400780c */ /* 0x000fc40003f06270 */
[C---:B------:R-:W-:Y:S01]  /*4d50*/  ISETP.LT.OR P5, PT, R3.reuse, 0x39, !P1 ;  /* 0x000000390300780c */ /* 0x040fe20004fa1670 */
[----:B------:R-:W-:Y:S01]  /*4d60*/  @!P3 STG.E.U8 desc[UR36][R6.64+0x31], R83 ;  /* 0x000031530600b986 */ /* 0x000fe2000c101124 */
[C---:B------:R-:W-:Y:S01]  /*4d70*/  ISETP.LT.OR P1, PT, R3.reuse, 0x3a, !P1 ;  /* 0x0000003a0300780c */ /* 0x040fe20004f21670 */
[----:B--2---:R-:W-:Y:S01]  /*4d80*/  @!P4 IMAD R15, R84, R22, RZ ;  /* 0x00000016540fc224 */ /* 0x004fe200078e02ff */
[----:B------:R-:W-:-:S03]  /*4d90*/  ISETP.LT.OR P3, PT, R3, 0x1, !P0 ;  /* 0x000000010300780c */ /* 0x000fc60004761670 */
[----:B------:R-:W-:Y:S01]  /*4da0*/  @!P2 IMAD R85, R85, R22, RZ ;  /* 0x000000165555a224 */ /* 0x000fe200078e02ff */
[----:B------:R-:W-:Y:S01]  /*4db0*/  @!P4 STG.E.U8 desc[UR36][R92.64+0x38], R15 ;  /* 0x0000380f5c00c986 */ /* 0x000fe2000c101124 */
[----:B------:R-:W-:-:S03]  /*4dc0*/  ISETP.LT.OR P4, PT, R3, 0x2, !P0 ;  /* 0x000000020300780c */ /* 0x000fc60004781670 */
[----:B------:R-:W-:Y:S01]  /*4dd0*/  @!P2 STG.E.U8 desc[UR36][R92.64+0x39], R85 ;  /* 0x000039555c00a986 */ /* 0x000fe2000c101124 */
[-C--:B0-----:R-:W-:Y:S01]  /*4de0*/  @!P5 IMAD R5, R86, R22.reuse, RZ ;  /* 0x000000165605d224 */ /* 0x081fe200078e02ff */
[----:B------:R-:W-:Y:S01]  /*4df0*/  ISETP.GE.AND P2, PT, R100, 0x89, PT ;  /* 0x000000896400780c */ /* 0x000fe20003f46270 */
[-C--:B------:R-:W-:Y:S02]  /*4e00*/  @!P1 IMAD R87, R87, R22.reuse, RZ ;  /* 0x0000001657579224 */ /* 0x080fe400078e02ff */
[----:B-1----:R-:W-:Y:S01]  /*4e10*/  @!P3 IMAD R13, R24, R22, RZ ;  /* 0x00000016180db224 */ /* 0x002fe200078e02ff */
[----:B------:R0:W-:Y:S01]  /*4e20*/  @!P5 STG.E.U8 desc[UR36][R6.64+0x38], R5 ;  /* 0x000038050600d986 */ /* 0x0001e2000c101124 */
[----:B------:R-:W-:-:S03]  /*4e30*/  ISETP.LT.OR P5, PT, R3, 0x1, !P2 ;  /* 0x000000010300780c */ /* 0x000fc600057a1670 */
[----:B------:R-:W-:Y:S01]  /*4e40*/  @!P4 IMAD R25, R25, R22, RZ ;  /* 0x000000161919c224 */ /* 0x000fe200078e02ff */
[----:B------:R-:W-:Y:S01]  /*4e50*/  @!P1 STG.E.U8 desc[UR36][R6.64+0x39], R87 ;  /* 0x0000395706009986 */ /* 0x000fe2000c101124 */
[----:B------:R-:W-:-:S03]  /*4e60*/  ISETP.LT.OR P1, PT, R3, 0x2, !P2 ;  /* 0x000000020300780c */ /* 0x000fc60005721670 */
[----:B------:R-:W-:Y:S01]  /*4e70*/  @!P3 STG.E.U8 desc[UR36][R8.64], R13 ;  /* 0x0000000d0800b986 */ /* 0x000fe2000c101124 */
[----:B------:R-:W-:-:S03]  /*4e80*/  ISETP.LT.OR P3, PT, R3, 0x9, !P0 ;  /* 0x000000090300780c */ /* 0x000fc60004761670 */
[----:B------:R-:W-:Y:S01]  /*4e90*/  @!P4 STG.E.U8 desc[UR36][R8.64+0x1], R25 ;  /* 0x000001190800c986 */ /* 0x000fe2000c101124 */
[----:B------:R-:W-:Y:S01]  /*4ea0*/  ISETP.LT.OR P4, PT, R3, 0xa, !P0 ;  /* 0x0000000a0300780c */ /* 0x000fe20004781670 */
[----:B0-----:R-:W-:-:S04]  /*4eb0*/  @!P5 IMAD R5, R26, R22, RZ ;  /* 0x000000161a05d224 */ /* 0x001fc800078e02ff */
[-C--:B------:R-:W-:Y:S01]  /*4ec0*/  @!P1 IMAD R27, R27, R22.reuse, RZ ;  /* 0x000000161b1b9224 */ /* 0x080fe200078e02ff */
[----:B------:R0:W-:Y:S01]  /*4ed0*/  @!P5 STG.E.U8 desc[UR36][R10.64], R5 ;  /* 0x000000050a00d986 */ /* 0x0001e2000c101124 */
[C---:B------:R-:W-:Y:S02]  /*4ee0*/  ISETP.LT.OR P5, PT, R3.reuse, 0x9, !P2 ;  /* 0x000000090300780c */ /* 0x040fe400057a1670 */
[-C--:B------:R-:W-:Y:S01]  /*4ef0*/  @!P3 IMAD R15, R28, R22.reuse, RZ ;  /* 0x000000161c0fb224 */ /* 0x080fe200078e02ff */
[----:B------:R-:W-:Y:S01]  /*4f00*/  @!P1 STG.E.U8 desc[UR36][R10.64+0x1], R27 ;  /* 0x0000011b0a009986 */ /* 0x000fe2000c101124 */
[----:B------:R-:W-:Y:S02]  /*4f10*/  ISETP.LT.OR P1, PT, R3, 0xa, !P2 ;  /* 0x0000000a0300780c */ /* 0x000fe40005721670 */
[----:B------:R-:W-:Y:S01]  /*4f20*/  @!P4 IMAD R29, R29, R22, RZ ;  /* 0x000000161d1dc224 */ /* 0x000fe200078e02ff */
        /* <DEDUP_REMOVED lines=40> */
[----:B-1----:R-:W-:-:S04]  /*51b0*/  @!P5 IMAD R13, R42, R22, RZ ;  /* 0x000000162a0dd224 */ /* 0x002fc800078e02ff */
        /* <DEDUP_REMOVED lines=12> */
[----:B------:R-:W-:-:S04]  /*5280*/  @!P1 IMAD R7, R46, R22, RZ ;  /* 0x000000162e079224 */ /* 0x000fc800078e02ff */
[-C--:B------:R-:W-:Y:S01]  /*5290*/  @!P3 IMAD R47, R47, R22.reuse, RZ ;  /* 0x000000162f2fb224 */ /* 0x080fe200078e02ff */
[----:B------:R1:W-:Y:S01]  /*52a0*/  @!P1 STG.E.U8 desc[UR36][R10.64+0x28], R7 ;  /* 0x000028070a009986 */ /* 0x0003e2000c101124 */
[----:B------:R-:W-:Y:S02]  /*52b0*/  ISETP.LT.OR P1, PT, R3, 0x31, !P2 ;  /* 0x000000310300780c */ /* 0x000fe40005721670 */
[----:B------:R-:W-:Y:S01]  /*52c0*/  @!P4 IMAD R49, R49, R22, RZ ;  /* 0x000000163131c224 */ /* 0x000fe200078e02ff */
[----:B------:R2:W-:Y:S01]  /*52d0*/  @!P3 STG.E.U8 desc[UR36][R10.64+0x29], R47 ;  /* 0x0000292f0a00b986 */ /* 0x0005e2000c101124 */
[C---:B------:R-:W-:Y:S02]  /*52e0*/  ISETP.LT.OR P3, PT, R3.reuse, 0x39, !P0 ;  /* 0x000000390300780c */ /* 0x040fe40004761670 */
[C---:B------:R-:W-:Y:S01]  /*52f0*/  ISETP.LT.OR P0, PT, R3.reuse, 0x3a, !P0 ;  /* 0x0000003a0300780c */ /* 0x040fe20004701670 */
[----:B------:R2:W-:Y:S01]  /*5300*/  @!P4 STG.E.U8 desc[UR36][R8.64+0x31], R49 ;  /* 0x000031310800c986 */ /* 0x0005e2000c101124 */
[----:B------:R-:W-:-:S03]  /*5310*/  ISETP.LT.OR P4, PT, R3, 0x32, !P2 ;  /* 0x000000320300780c */ /* 0x000fc60005781670 */
[----:B------:R2:W-:Y:S01]  /*5320*/  @!P5 STG.E.U8 desc[UR36][R8.64+0x30], R13 ;  /* 0x0000300d0800d986 */ /* 0x0005e2000c101124 */
[C---:B------:R-:W-:Y:S02]  /*5330*/  ISETP.LT.OR P5, PT, R3.reuse, 0x39, !P2 ;  /* 0x000000390300780c */ /* 0x040fe400057a1670 */
[----:B------:R-:W-:Y:S01]  /*5340*/  ISETP.LT.OR P2, PT, R3, 0x3a, !P2 ;  /* 0x0000003a0300780c */ /* 0x000fe20005741670 */
[-C--:B------:R-:W-:Y:S02]  /*5350*/  @!P1 IMAD R3, R50, R22.reuse, RZ ;  /* 0x0000001632039224 */ /* 0x080fe400078e02ff */
[-C--:B0-----:R-:W-:Y:S02]  /*5360*/  @!P3 IMAD R5, R52, R22.reuse, RZ ;  /* 0x000000163405b224 */ /* 0x081fe400078e02ff */
[-C--:B------:R-:W-:Y:S01]  /*5370*/  @!P0 IMAD R53, R53, R22.reuse, RZ ;  /* 0x0000001635358224 */ /* 0x080fe200078e02ff */
[----:B------:R2:W-:Y:S01]  /*5380*/  @!P1 STG.E.U8 desc[UR36][R10.64+0x30], R3 ;  /* 0x000030030a009986 */ /* 0x0005e2000c101124 */
[----:B------:R-:W-:-:S04]  /*5390*/  @!P4 IMAD R51, R51, R22, RZ ;  /* 0x000000163333c224 */ /* 0x000fc800078e02ff */
[-C--:B-1----:R-:W-:Y:S01]  /*53a0*/  @!P5 IMAD R7, R54, R22.reuse, RZ ;  /* 0x000000163607d224 */ /* 0x082fe200078e02ff */
[----:B------:R2:W-:Y:S01]  /*53b0*/  @!P4 STG.E.U8 desc[UR36][R10.64+0x31], R51 ;  /* 0x000031330a00c986 */ /* 0x0005e2000c101124 */
[----:B------:R-:W-:-:S03]  /*53c0*/  @!P2 IMAD R55, R55, R22, RZ ;  /* 0x000000163737a224 */ /* 0x000fc600078e02ff */
[----:B------:R2:W-:Y:S04]  /*53d0*/  @!P3 STG.E.U8 desc[UR36][R8.64+0x38], R5 ;  /* 0x000038050800b986 */ /* 0x0005e8000c101124 */
[----:B------:R2:W-:Y:S04]  /*53e0*/  @!P0 STG.E.U8 desc[UR36][R8.64+0x39], R53 ;  /* 0x0000393508008986 */ /* 0x0005e8000c101124 */
[----:B------:R2:W-:Y:S04]  /*53f0*/  @!P5 STG.E.U8 desc[UR36][R10.64+0x38], R7 ;  /* 0x000038070a00d986 */ /* 0x0005e8000c101124 */
[----:B------:R2:W-:Y:S02]  /*5400*/  @!P2 STG.E.U8 desc[UR36][R10.64+0x39], R55 ;  /* 0x000039370a00a986 */ /* 0x0005e4000c101124 */
.L_x_158:
[----:B------:R-:W-:Y:S05]  /*5410*/  BSYNC B0 ;  /* 0x0000000000007941 */ /* 0x000fea0003800000 */
.L_x_28:
[----:B------:R-:W-:Y:S01]  /*5420*/  ULDC UR4, c[0x0][0xc] ;  /* 0x0000030000047ab9 */ /* 0x000fe20000000800 */
[----:B------:R-:W-:Y:S01]  /*5430*/  ULDC UR5, c[0x0][0x10] ;  /* 0x0000040000057ab9 */ /* 0x000fe20000000800 */
[----:B--2---:R-:W2:Y:S01]  /*5440*/  LDC R3, c[0x0][0x14] ;  /* 0x00000500ff037b82 */ /* 0x004ea20000000800 */
[----:B------:R-:W-:Y:S01]  /*5450*/  UIMAD.WIDE.U32 UR4, UR4, UR5, URZ ;  /* 0x00000005040472a5 */ /* 0x000fe2000f8e003f */
[----:B------:R-:W-:Y:S02]  /*5460*/  IMAD.MOV.U32 R91, RZ, RZ, -0x1 ;  /* 0xffffffffff5b7424 */ /* 0x000fe400078e00ff */
[----:B------:R-:W-:-:S03]  /*5470*/  IMAD.MOV.U32 R89, RZ, RZ, -0x1 ;  /* 0xffffffffff597424 */ /* 0x000fc600078e00ff */
[----:B--2---:R-:W-:-:S04]  /*5480*/  IMAD.WIDE.U32 R16, R3, UR4, R16 ;  /* 0x0000000403107c25 */ /* 0x004fc8000f8e0010 */
[----:B------:R-:W-:Y:S01]  /*5490*/  IMAD R3, R3, UR5, RZ ;  /* 0x0000000503037c24 */ /* 0x000fe2000f8e02ff */
[----:B------:R-:W-:Y:S02]  /*54a0*/  ULDC.64 UR4, c[0x0][0x650] ;  /* 0x0001940000047ab9 */ /* 0x000fe40000000a00 */
[----:B------:R-:W-:Y:S01]  /*54b0*/  ISETP.GE.U32.AND P0, PT, R16, UR4, PT ;  /* 0x0000000410007c0c */ /* 0x000fe2000bf06070 */
[--C-:B------:R-:W-:Y:S01]  /*54c0*/  IMAD.IADD R17, R17, 0x1, R3.reuse ;  /* 0x0000000111117824 */ /* 0x100fe200078e0203 */
[----:B------:R-:W-:-:S04]  /*54d0*/  PRMT R3, RZ, 0x7610, R3 ;  /* 0x00007610ff037816 */ /* 0x000fc80000000003 */
[----:B------:R-:W-:-:S13]  /*54e0*/  ISETP.GE.U32.AND.EX P0, PT, R17, UR5, PT, P0 ;  /* 0x0000000511007c0c */ /* 0x000fda000bf06100 */
[----:B------:R-:W-:Y:S05]  /*54f0*/  @P0 BRA `(.L_x_159) ;  /* 0x0000000400640947 */ /* 0x000fea0003800000 */
[----:B------:R-:W2:Y:S01]  /*5500*/  S2R R12, SR_CTAID.X ;  /* 0x00000000000c7919 */ /* 0x000ea20000002500 */
[----:B0--3--:R-:W0:Y:S01]  /*5510*/  LDC.64 R10, c[0x0][0x628] ;  /* 0x00018a00ff0a7b82 */ /* 0x009e220000000a00 */
[----:B------:R-:W-:Y:S01]  /*5520*/  ULDC UR4, c[0x0][0x150] ;  /* 0x0000540000047ab9 */ /* 0x000fe20000000800 */
[----:B------:R-:W-:Y:S01]  /*5530*/  IMAD.MOV.U32 R8, RZ, RZ, R16 ;  /* 0x000000ffff087224 */ /* 0x000fe200078e0010 */
[----:B------:R-:W3:Y:S01]  /*5540*/  S2R R24, SR_CTAID.Y ;  /* 0x0000000000187919 */ /* 0x000ee20000002600 */
[----:B------:R-:W-:-:S04]  /*5550*/  IMAD.MOV.U32 R9, RZ, RZ, R17 ;  /* 0x000000ffff097224 */ /* 0x000fc800078e0011 */
[----:B------:R-:W1:Y:S08]  /*5560*/  LDC R21, c[0x0][0x144] ;  /* 0x00005100ff157b82 */ /* 0x000e700000000800 */
[----:B------:R-:W1:Y:S08]  /*5570*/  LDC R0, c[0x0][0x630] ;  /* 0x00018c00ff007b82 */ /* 0x000e700000000800 */
[----:B------:R-:W1:Y:S01]  /*5580*/  LDC.64 R14, c[0x0][0x620] ;  /* 0x00018800ff0e7b82 */ /* 0x000e620000000a00 */
[----:B0-----:R-:W-:-:S04]  /*5590*/  ISETP.NE.U32.AND P0, PT, R10, RZ, PT ;  /* 0x000000ff0a00720c */ /* 0x001fc80003f05070 */
[----:B------:R-:W-:Y:S02]  /*55a0*/  ISETP.NE.AND.EX P0, PT, R11, RZ, PT, P0 ;  /* 0x000000ff0b00720c */ /* 0x000fe40003f05300 */
[----:B--2---:R-:W-:-:S05]  /*55b0*/  I2FP.F32.U32 R3, R12 ;  /* 0x0000000c00037245 */ /* 0x004fca0000201000 */
[----:B------:R-:W-:-:S04]  /*55c0*/  FMUL R3, R3, UR4 ;  /* 0x0000000403037c20 */ /* 0x000fc80008400000 */
[----:B------:R0:W2:Y:S02]  /*55d0*/  F2I.U32.TRUNC.NTZ R20, R3 ;  /* 0x0000000300147305 */ /* 0x0000a4000020f000 */
[----:B---3--:R-:W-:Y:S05]  /*55e0*/  @!P0 BRA `(.L_x_160) ;  /* 0x0000000000288947 */ /* 0x008fea0003800000 */
[----:B0-----:R-:W0:Y:S02]  /*55f0*/  LDC R3, c[0x0][0x634] ;  /* 0x00018d00ff037b82 */ /* 0x001e240000000800 */
        /* <DEDUP_REMOVED lines=9> */
.L_x_160:
[----:B------:R-:W3:Y:S01]  /*5690*/  LDC.64 R28, c[0x0][0x640] ;  /* 0x00019000ff1c7b82 */ /* 0x000ee20000000a00 */
[-CC-:B-1----:R-:W-:Y:S01]  /*56a0*/  SHF.R.U64 R89, R8, R0.reuse, R9.reuse ;  /* 0x0000000008597219 */ /* 0x182fe20000001209 */
[----:B--2---:R-:W-:Y:S01]  /*56b0*/  IMAD.MOV R20, RZ, RZ, -R20 ;  /* 0x000000ffff147224 */ /* 0x004fe200078e0a14 */
[----:B------:R-:W-:Y:S01]  /*56c0*/  SHF.R.U32.HI R0, RZ, R0, R9 ;  /* 0x00000000ff007219 */ /* 0x000fe20000011609 */
[----:B------:R-:W-:Y:S01]  /*56d0*/  ULDC UR4, c[0x0][0x154] ;  /* 0x0000550000047ab9 */ /* 0x000fe20000000800 */
[----:B0-----:R-:W-:Y:S01]  /*56e0*/  IADD3 R3, P0, RZ, -R89, RZ ;  /* 0x80000059ff037210 */ /* 0x001fe20007f1e0ff */
[----:B------:R-:W-:Y:S02]  /*56f0*/  IMAD R21, R21, R20, R12 ;  /* 0x0000001415157224 */ /* 0x000fe400078e020c */
[----:B------:R-:W0:Y:S01]  /*5700*/  LDC R6, c[0x0][0x618] ;  /* 0x00018600ff067b82 */ /* 0x000e220000000800 */
[----:B------:R-:W-:Y:S02]  /*5710*/  IMAD.MOV.U32 R7, RZ, RZ, 0x1 ;  /* 0x00000001ff077424 */ /* 0x000fe400078e00ff */
[----:B------:R-:W-:-:S04]  /*5720*/  IMAD.X R5, RZ, RZ, ~R0, P0 ;  /* 0x000000ffff057224 */ /* 0x000fc800000e0e00 */
[-C--:B------:R-:W-:Y:S01]  /*5730*/  IMAD R0, R5, R14.reuse, RZ ;  /* 0x0000000e05007224 */ /* 0x080fe200078e02ff */
[----:B------:R-:W1:Y:S01]  /*5740*/  LDC R8, c[0x0][0x608] ;  /* 0x00018200ff087b82 */ /* 0x000e620000000800 */
[----:B------:R-:W-:-:S04]  /*5750*/  IMAD.WIDE.U32 R4, R3, R14, R16 ;  /* 0x0000000e03047225 */ /* 0x000fc800078e0010 */
[----:B------:R-:W-:Y:S01]  /*5760*/  IMAD R3, R3, R15, R0 ;  /* 0x0000000f03037224 */ /* 0x000fe200078e0200 */
[----:B------:R-:W-:Y:S02]  /*5770*/  I2FP.F32.U32 R0, R24 ;  /* 0x0000001800007245 */ /* 0x000fe40000201000 */
[----:B------:R-:W2:Y:S01]  /*5780*/  LDC R26, c[0x0][0x658] ;  /* 0x00019600ff1a7b82 */ /* 0x000ea20000000800 */
[----:B------:R-:W-:Y:S01]  /*5790*/  IMAD.IADD R3, R5, 0x1, R3 ;  /* 0x0000000105037824 */ /* 0x000fe200078e0203 */
[----:B---3--:R-:W-:Y:S01]  /*57a0*/  ISETP.NE.U32.AND P0, PT, R28, RZ, PT ;  /* 0x000000ff1c00720c */ /* 0x008fe20003f05070 */
[----:B------:R-:W-:Y:S01]  /*57b0*/  FMUL R0, R0, UR4 ;  /* 0x0000000400007c20 */ /* 0x000fe20008400000 */
[----:B------:R-:W-:Y:S02]  /*57c0*/  IMAD.MOV.U32 R5, RZ, RZ, -0x1 ;  /* 0xffffffffff057424 */ /* 0x000fe400078e00ff */
[----:B------:R-:W-:Y:S01]  /*57d0*/  ISETP.NE.AND.EX P0, PT, R29, RZ, PT, P0 ;  /* 0x000000ff1d00720c */ /* 0x000fe20003f05300 */
[----:B------:R3:W2:Y:S01]  /*57e0*/  F2I.U32.TRUNC.NTZ R13, R0 ;  /* 0x00000000000d7305 */ /* 0x0006a2000020f000 */
[----:B------:R-:W3:Y:S01]  /*57f0*/  LDC R15, c[0x0][0x148] ;  /* 0x00005200ff0f7b82 */ /* 0x000ee20000000800 */
[----:B0-----:R-:W-:-:S02]  /*5800*/  SHF.R.U64 R12, R4, R6, R3 ;  /* 0x00000006040c7219 */ /* 0x001fc40000001203 */
[----:B------:R-:W-:-:S05]  /*5810*/  SHF.R.U32.HI R3, RZ, R6, R3 ;  /* 0x00000006ff037219 */ /* 0x000fca0000011603 */
[----:B------:R-:W0:Y:S01]  /*5820*/  LDC R20, c[0x0][0x600] ;  /* 0x00018000ff147b82 */ /* 0x000e220000000800 */
[-CC-:B-1----:R-:W-:Y:S02]  /*5830*/  SHF.R.U64 R10, R12, R8.reuse, R3.reuse ;  /* 0x000000080c0a7219 */ /* 0x182fe40000001203 */
[----:B------:R-:W-:-:S05]  /*5840*/  SHF.R.U32.HI R3, RZ, R8, R3 ;  /* 0x00000008ff037219 */ /* 0x000fca0000011603 */
[----:B------:R-:W1:Y:S01]  /*5850*/  LDC R27, c[0x0][0x648] ;  /* 0x00019200ff1b7b82 */ /* 0x000e620000000800 */
[-C--:B--2---:R-:W-:Y:S02]  /*5860*/  SHF.L.U32 R4, R5, R26.reuse, RZ ;  /* 0x0000001a05047219 */ /* 0x084fe400000006ff */
[-CC-:B------:R-:W-:Y:S02]  /*5870*/  SHF.R.U64 R14, R10, R26.reuse, R3.reuse ;  /* 0x0000001a0a0e7219 */ /* 0x180fe40000001203 */
[----:B------:R-:W-:Y:S02]  /*5880*/  SHF.R.U32.HI R5, RZ, R26, R3 ;  /* 0x0000001aff057219 */ /* 0x000fe40000011603 */
[----:B------:R-:W-:Y:S01]  /*5890*/  LOP3.LUT R25, RZ, R4, RZ, 0x33, !PT ;  /* 0x00000004ff197212 */ /* 0x000fe200078e33ff */
[----:B------:R-:W2:Y:S01]  /*58a0*/  LDC R30, c[0x0][0x638] ;  /* 0x00018e00ff1e7b82 */ /* 0x000ea20000000800 */
[----:B------:R-:W-:Y:S01]  /*58b0*/  SHF.L.U32 R26, R7, R26, RZ ;  /* 0x0000001a071a7219 */ /* 0x000fe200000006ff */
[----:B------:R-:W-:-:S06]  /*58c0*/  IMAD.MOV.U32 R4, RZ, RZ, R14 ;  /* 0x000000ffff047224 */ /* 0x000fcc00078e000e */
[----:B------:R-:W0:Y:S01]  /*58d0*/  LDC R31, c[0x0][0x610] ;  /* 0x00018400ff1f7b82 */ /* 0x000e220000000800 */
[----:B------:R-:W-:Y:S05]  /*58e0*/  @!P0 BRA `(.L_x_161) ;  /* 0x0000000000288947 */ /* 0x000fea0003800000 */
[----:B------:R-:W4:Y:S02]  /*58f0*/  LDC R3, c[0x0][0x64c] ;  /* 0x00019300ff037b82 */ /* 0x000f240000000800 */
[----:B----4-:R-:W-:-:S05]  /*5900*/  IADD3 R3, P0, R14, R3, RZ ;  /* 0x000000030e037210 */ /* 0x010fca0007f1e0ff */
        /* <DEDUP_REMOVED lines=8> */
.L_x_161:
[----:B------:R-:W-:Y:S01]  /*5990*/  ISETP.NE.AND P0, PT, R2, 0x1, PT ;  /* 0x000000010200780c */ /* 0x000fe20003f05270 */
[----:B0-----:R-:W-:Y:S01]  /*59a0*/  VIADD R7, R20, 0xffffffff ;  /* 0xffffffff14077836 */ /* 0x001fe20000000000 */
[----:B-1-3--:R-:W-:Y:S01]  /*59b0*/  SHF.R.U64 R0, R4, R27, R5 ;  /* 0x0000001b04007219 */ /* 0x00afe20000001205 */
[----:B------:R-:W-:Y:S01]  /*59c0*/  IMAD.MOV R13, RZ, RZ, -R13 ;  /* 0x000000ffff0d7224 */ /* 0x000fe200078e0a0d */
[----:B------:R-:W-:Y:S01]  /*59d0*/  LOP3.LUT R5, R10, R25, RZ, 0xc0, !PT ;  /* 0x000000190a057212 */ /* 0x000fe200078ec0ff */
[----:B------:R-:W-:Y:S01]  /*59e0*/  IMAD.MOV.U32 R4, RZ, RZ, 0x1 ;  /* 0x00000001ff047424 */ /* 0x000fe200078e00ff */
[----:B------:R-:W-:Y:S01]  /*59f0*/  LOP3.LUT R12, R12, R7, RZ, 0xc0, !PT ;  /* 0x000000070c0c7212 */ /* 0x000fe200078ec0ff */
[----:B------:R-:W-:Y:S02]  /*5a00*/  IMAD.MOV R3, RZ, RZ, -R0 ;  /* 0x000000ffff037224 */ /* 0x000fe400078e0a00 */
[----:B------:R-:W-:Y:S02]  /*5a10*/  IMAD R0, R26, R0, R5 ;  /* 0x000000001a007224 */ /* 0x000fe400078e0205 */
[----:B--2---:R-:W-:-:S02]  /*5a20*/  IMAD R3, R3, R30, R14 ;  /* 0x0000001e03037224 */ /* 0x004fc400078e020e */
[----:B------:R-:W-:Y:S02]  /*5a30*/  @P0 IMAD R21, R15, R13, R24 ;  /* 0x0000000d0f150224 */ /* 0x000fe400078e0218 */
[----:B------:R-:W-:Y:S01]  /*5a40*/  IMAD R5, R3, R20, R12 ;  /* 0x0000001403057224 */ /* 0x000fe200078e020c */
[----:B------:R-:W-:Y:S01]  /*5a50*/  PRMT R3, R4, 0x7610, R3 ;  /* 0x0000761004037816 */ /* 0x000fe20000000003 */
[----:B------:R-:W-:-:S05]  /*5a60*/  IMAD R0, R0, R31, R21 ;  /* 0x0000001f00007224 */ /* 0x000fca00078e0215 */
[----:B------:R-:W-:Y:S02]  /*5a70*/  SEL R91, R5, R0, !P0 ;  /* 0x00000000055b7207 */ /* 0x000fe40004000000 */
[----:B------:R-:W-:-:S07]  /*5a80*/  SEL R0, R0, R5, !P0 ;  /* 0x0000000500007207 */ /* 0x000fce0004000000 */
.L_x_159:
[----:B------:R-:W-:Y:S01]  /*5a90*/  LOP3.LUT P0, RZ, R3, 0xff, RZ, 0xc0, !PT ;  /* 0x000000ff03ff7812 */ /* 0x000fe2000780c0ff */
[----:B------:R-:W-:-:S12]  /*5aa0*/  IMAD.MOV.U32 R90, RZ, RZ, R0 ;  /* 0x000000ffff5a7224 */ /* 0x000fd800078e0000 */
[----:B------:R-:W-:Y:S05]  /*5ab0*/  @P0 BRA `(.L_x_162) ;  /* 0xffffffb400180947 */ /* 0x000fea000383ffff */
[----:B------:R-:W-:Y:S05]  /*5ac0*/  EXIT ;  /* 0x000000000000794d */ /* 0x000fea0003800000 */
.L_x_3:
[----:B0-----:R-:W-:Y:S01]  /*5ad0*/  ULDC.64 UR4, c[0x0][0x650] ;  /* 0x0001940000047ab9 */ /* 0x001fe20000000a00 */
        /* <DEDUP_REMOVED lines=25> */
.L_x_164:
[--C-:B------:R-:W-:Y:S01]  /*5c70*/  SHF.R.U64 R12, R10, R14, R11.reuse ;  /* 0x0000000e0a0c7219 */ /* 0x100fe2000000120b */
[----:B------:R-:W0:Y:S01]  /*5c80*/  LDC R22, c[0x0][0x618] ;  /* 0x00018600ff167b82 */ /* 0x000e220000000800 */
[----:B------:R-:W-:Y:S01]  /*5c90*/  I2FP.F32.U32 R6, R4 ;  /* 0x0000000400067245 */ /* 0x000fe20000201000 */
[----:B------:R-:W-:Y:S01]  /*5ca0*/  ULDC UR4, c[0x0][0x150] ;  /* 0x0000540000047ab9 */ /* 0x000fe20000000800 */
[----:B------:R-:W-:Y:S02]  /*5cb0*/  SHF.R.U32.HI R5, RZ, R14, R11 ;  /* 0x0000000eff057219 */ /* 0x000fe4000001160b */
[----:B------:R-:W-:Y:S01]  /*5cc0*/  IADD3 R9, P0, RZ, -R12, RZ ;  /* 0x8000000cff097210 */ /* 0x000fe20007f1e0ff */
[----:B------:R-:W-:Y:S01]  /*5cd0*/  FMUL R11, R6, UR4 ;  /* 0x00000004060b7c20 */ /* 0x000fe20008400000 */
[----:B------:R-:W-:Y:S01]  /*5ce0*/  ULDC UR4, c[0x0][0x154] ;  /* 0x0000550000047ab9 */ /* 0x000fe20000000800 */
[----:B------:R-:W1:Y:S02]  /*5cf0*/  LDC.64 R24, c[0x0][0x640] ;  /* 0x00019000ff187b82 */ /* 0x000e640000000a00 */
[----:B------:R-:W-:-:S02]  /*5d00*/  IMAD.X R5, RZ, RZ, ~R5, P0 ;  /* 0x000000ffff057224 */ /* 0x000fc400000e0e05 */
[----:B------:R-:W2:Y:S01]  /*5d10*/  F2I.U32.TRUNC.NTZ R11, R11 ;  /* 0x0000000b000b7305 */ /* 0x000ea2000020f000 */
[----:B------:R-:W-:-:S03]  /*5d20*/  IMAD.WIDE.U32 R6, R9, R20, R16 ;  /* 0x0000001409067225 */ /* 0x000fc600078e0010 */
[----:B------:R-:W3:Y:S01]  /*5d30*/  LDC R13, c[0x0][0x144] ;  /* 0x00005100ff0d7b82 */ /* 0x000ee20000000800 */
[----:B------:R-:W-:-:S04]  /*5d40*/  IMAD R8, R5, R20, RZ ;  /* 0x0000001405087224 */ /* 0x000fc800078e02ff */
[----:B------:R-:W-:Y:S02]  /*5d50*/  IMAD R5, R9, R21, R8 ;  /* 0x0000001509057224 */ /* 0x000fe400078e0208 */
[----:B------:R-:W-:Y:S01]  /*5d60*/  IMAD.MOV.U32 R8, RZ, RZ, -0x1 ;  /* 0xffffffffff087424 */ /* 0x000fe200078e00ff */
[----:B------:R-:W4:Y:S01]  /*5d70*/  LDC R14, c[0x0][0x608] ;  /* 0x00018200ff0e7b82 */ /* 0x000f220000000800 */
[----:B------:R-:W-:Y:S01]  /*5d80*/  IMAD.IADD R5, R7, 0x1, R5 ;  /* 0x0000000107057824 */ /* 0x000fe200078e0205 */
[----:B------:R-:W-:-:S04]  /*5d90*/  I2FP.F32.U32 R7, R3 ;  /* 0x0000000300077245 */ /* 0x000fc80000201000 */
[-C--:B0-----:R-:W-:Y:S01]  /*5da0*/  SHF.R.U64 R10, R6, R22.reuse, R5 ;  /* 0x00000016060a7219 */ /* 0x081fe20000001205 */
[----:B--2---:R-:W-:Y:S01]  /*5db0*/  IMAD.MOV R6, RZ, RZ, -R11 ;  /* 0x000000ffff067224 */ /* 0x004fe200078e0a0b */
[----:B------:R-:W0:Y:S01]  /*5dc0*/  LDC R9, c[0x0][0x658] ;  /* 0x00019600ff097b82 */ /* 0x000e220000000800 */
[----:B-1----:R-:W-:Y:S01]  /*5dd0*/  ISETP.NE.U32.AND P0, PT, R24, RZ, PT ;  /* 0x000000ff1800720c */ /* 0x002fe20003f05070 */
[----:B------:R-:W-:Y:S01]  /*5de0*/  FMUL R7, R7, UR4 ;  /* 0x0000000407077c20 */ /* 0x000fe20008400000 */
[----:B------:R-:W-:Y:S02]  /*5df0*/  SHF.R.U32.HI R5, RZ, R22, R5 ;  /* 0x00000016ff057219 */ /* 0x000fe40000011605 */
[----:B------:R-:W-:-:S03]  /*5e00*/  ISETP.NE.AND.EX P0, PT, R25, RZ, PT, P0 ;  /* 0x000000ff1900720c */ /* 0x000fc60003f05300 */
[----:B------:R-:W1:Y:S01]  /*5e10*/  LDC R20, c[0x0][0x148] ;  /* 0x00005200ff147b82 */ /* 0x000e620000000800 */
[----:B---3--:R-:W-:Y:S02]  /*5e20*/  IMAD R23, R13, R6, R4 ;  /* 0x000000060d177224 */ /* 0x008fe400078e0204 */
[----:B------:R-:W-:-:S05]  /*5e30*/  IMAD.MOV.U32 R6, RZ, RZ, 0x1 ;  /* 0x00000001ff067424 */ /* 0x000fca00078e00ff */
[----:B------:R-:W2:Y:S01]  /*5e40*/  LDC R21, c[0x0][0x600] ;  /* 0x00018000ff157b82 */ /* 0x000ea20000000800 */
[-CC-:B----4-:R-:W-:Y:S02]  /*5e50*/  SHF.R.U64 R13, R10, R14.reuse, R5.reuse ;  /* 0x0000000e0a0d7219 */ /* 0x190fe40000001205 */
[----:B------:R-:W-:Y:S02]  /*5e60*/  SHF.R.U32.HI R4, RZ, R14, R5 ;  /* 0x0000000eff047219 */ /* 0x000fe40000011605 */
[----:B------:R3:W4:Y:S03]  /*5e70*/  F2I.U32.TRUNC.NTZ R14, R7 ;  /* 0x00000007000e7305 */ /* 0x000726000020f000 */
[----:B------:R-:W1:Y:S01]  /*5e80*/  LDC R26, c[0x0][0x648] ;  /* 0x00019200ff1a7b82 */ /* 0x000e620000000800 */
[-C--:B0-----:R-:W-:Y:S02]  /*5e90*/  SHF.R.U64 R15, R13, R9.reuse, R4 ;  /* 0x000000090d0f7219 */ /* 0x081fe40000001204 */
[----:B------:R-:W-:-:S02]  /*5ea0*/  SHF.L.U32 R8, R8, R9, RZ ;  /* 0x0000000908087219 */ /* 0x000fc400000006ff */
[-C--:B------:R-:W-:Y:S01]  /*5eb0*/  SHF.R.U32.HI R5, RZ, R9.reuse, R4 ;  /* 0x00000009ff057219 */ /* 0x080fe20000011604 */
[----:B------:R-:W-:Y:S01]  /*5ec0*/  IMAD.MOV.U32 R4, RZ, RZ, R15 ;  /* 0x000000ffff047224 */ /* 0x000fe200078e000f */
[----:B------:R-:W-:Y:S01]  /*5ed0*/  SHF.L.U32 R22, R6, R9, RZ ;  /* 0x0000000906167219 */ /* 0x000fe200000006ff */
[----:B------:R-:W0:Y:S01]  /*5ee0*/  LDC R27, c[0x0][0x638] ;  /* 0x00018e00ff1b7b82 */ /* 0x000e220000000800 */
[----:B------:R-:W-:-:S07]  /*5ef0*/  LOP3.LUT R28, RZ, R8, RZ, 0x33, !PT ;  /* 0x00000008ff1c7212 */ /* 0x000fce00078e33ff */
        /* <DEDUP_REMOVED lines=12> */
.L_x_165:
[----:B------:R-:W-:Y:S01]  /*5fc0*/  ISETP.NE.AND P0, PT, R2, 0x1, PT ;  /* 0x000000010200780c */ /* 0x000fe20003f05270 */
[----:B--2---:R-:W-:Y:S01]  /*5fd0*/  VIADD R7, R21, 0xffffffff ;  /* 0xffffffff15077836 */ /* 0x004fe20000000000 */
[----:B-1----:R-:W-:Y:S01]  /*5fe0*/  SHF.R.U64 R5, R4, R26, R5 ;  /* 0x0000001a04057219 */ /* 0x002fe20000001205 */
[----:B------:R-:W-:Y:S01]  /*5ff0*/  IMAD.MOV R14, RZ, RZ, -R14 ;  /* 0x000000ffff0e7224 */ /* 0x000fe200078e0a0e */
[----:B------:R-:W-:Y:S01]  /*6000*/  LOP3.LUT R4, R13, R28, RZ, 0xc0, !PT ;  /* 0x0000001c0d047212 */ /* 0x000fe200078ec0ff */
[----:B------:R-:W-:Y:S01]  /*6010*/  IMAD.MOV.U32 R8, RZ, RZ, R12 ;  /* 0x000000ffff087224 */ /* 0x000fe200078e000c */
[----:B------:R-:W-:Y:S01]  /*6020*/  LOP3.LUT R10, R10, R7, RZ, 0xc0, !PT ;  /* 0x000000070a0a7212 */ /* 0x000fe200078ec0ff */
[----:B------:R-:W-:Y:S02]  /*6030*/  IMAD.MOV R6, RZ, RZ, -R5 ;  /* 0x000000ffff067224 */ /* 0x000fe400078e0a05 */
[----:B------:R-:W-:-:S04]  /*6040*/  IMAD R4, R22, R5, R4 ;  /* 0x0000000516047224 */ /* 0x000fc800078e0204 */
[----:B------:R-:W-:Y:S02]  /*6050*/  @P0 IMAD R23, R20, R14, R3 ;  /* 0x0000000e14170224 */ /* 0x000fe400078e0203 */
[----:B0-----:R-:W-:Y:S02]  /*6060*/  IMAD R3, R6, R27, R15 ;  /* 0x0000001b06037224 */ /* 0x001fe400078e020f */
[----:B------:R-:W-:Y:S02]  /*6070*/  IMAD R7, R4, R29, R23 ;  /* 0x0000001d04077224 */ /* 0x000fe400078e0217 */
[----:B------:R-:W-:Y:S02]  /*6080*/  IMAD R4, R3, R21, R10 ;  /* 0x0000001503047224 */ /* 0x000fe400078e020a */
[----:B------:R-:W-:-:S03]  /*6090*/  IMAD.MOV.U32 R6, RZ, RZ, 0x1 ;  /* 0x00000001ff067424 */ /* 0x000fc600078e00ff */
[----:B------:R-:W-:Y:S02]  /*60a0*/  SEL R9, R4, R7, !P0 ;  /* 0x0000000704097207 */ /* 0x000fe40004000000 */
[----:B------:R-:W-:-:S07]  /*60b0*/  SEL R7, R7, R4, !P0 ;  /* 0x0000000407077207 */ /* 0x000fce0004000000 */
.L_x_163:
[----:B------:R-:W-:-:S08]  /*60c0*/  NOP ;  /* 0x0000000000007918 */ /* 0x000fd00000000000 */
[----:B------:R-:W0:-:S00]  /*60d0*/  USETMAXREG.DEALLOC.CTAPOOL 0x28 ;  /* 0x00000028000079c8 */ /* 0x000e0000080e0500 */
[----:B0-----:R-:W-:-:S13]  /*60e0*/  ISETP.NE.AND P0, PT, R0, RZ, PT ;  /* 0x000000ff0000720c */ /* 0x001fda0003f05270 */
[----:B------:R-:W-:Y:S05]  /*60f0*/  @P0 EXIT ;  /* 0x000000000000094d */ /* 0x000fea0003800000 */
[----:B------:R-:W-:Y:S01]  /*6100*/  LOP3.LUT P0, RZ, R6, 0xff, RZ, 0xc0, !PT ;  /* 0x000000ff06ff7812 */ /* 0x000fe2000780c0ff */
[----:B------:R-:W-:Y:S02]  /*6110*/  IMAD.MOV.U32 R3, RZ, RZ, 0x1 ;  /* 0x00000001ff037424 */ /* 0x000fe400078e00ff */
[----:B------:R-:W-:-:S10]  /*6120*/  IMAD.MOV.U32 R0, RZ, RZ, RZ ;  /* 0x000000ffff007224 */ /* 0x000fd400078e00ff */
[----:B------:R-:W-:Y:S05]  /*6130*/  @!P0 BRA `(.L_x_166) ;  /* 0x0000000c00348947 */ /* 0x000fea0003800000 */
[----:B------:R-:W0:Y:S01]  /*6140*/  LDC R0, c[0x0][0x28c] ;  /* 0x0000a300ff007b82 */ /* 0x000e220000000800 */
[----:B------:R-:W-:Y:S01]  /*6150*/  ULDC UR5, c[0x0][0x600] ;  /* 0x0001800000057ab9 */ /* 0x000fe20000000800 */
[----:B------:R-:W-:Y:S01]  /*6160*/  ULDC UR4, c[0x0][0xc] ;  /* 0x0000030000047ab9 */ /* 0x000fe20000000800 */
[----:B------:R-:W-:Y:S01]  /*6170*/  UIADD3 UR16, UR5, -0x1, URZ ;  /* 0xffffffff05107890 */ /* 0x000fe2000fffe03f */
[C---:B------:R-:W-:Y:S01]  /*6180*/  LOP3.LUT P2, RZ, R18.reuse, 0x7f, RZ, 0xc0, !PT ;  /* 0x0000007f12ff7812 */ /* 0x040fe2000784c0ff */
[----:B------:R-:W-:Y:S01]  /*6190*/  ULDC UR6, c[0x0][0x658] ;  /* 0x0001960000067ab9 */ /* 0x000fe20000000800 */
[----:B------:R-:W-:Y:S01]  /*61a0*/  ULDC UR5, c[0x0][0x10] ;  /* 0x0000040000057ab9 */ /* 0x000fe20000000800 */
[----:B------:R-:W-:Y:S01]  /*61b0*/  UMOV UR7, 0xffffffff ;  /* 0xffffffff00077882 */ /* 0x000fe20000000000 */
[----:B------:R-:W-:Y:S01]  /*61c0*/  UMOV UR8, 0x1 ;  /* 0x0000000100087882 */ /* 0x000fe20000000000 */
[----:B------:R-:W-:Y:S01]  /*61d0*/  UIMAD.WIDE.U32 UR4, UR4, UR5, URZ ;  /* 0x00000005040472a5 */ /* 0x000fe2000f8e003f */
[----:B------:R-:W-:Y:S01]  /*61e0*/  LOP3.LUT P0, RZ, R18, 0x1f, RZ, 0xc0, !PT ;  /* 0x0000001f12ff7812 */ /* 0x000fe2000780c0ff */
[----:B------:R-:W-:Y:S01]  /*61f0*/  USHF.L.U32 UR7, UR7, UR6, URZ ;  /* 0x0000000607077299 */ /* 0x000fe2000800063f */
[----:B------:R-:W-:Y:S01]  /*6200*/  BSSY B0, `(.L_x_166) ;  /* 0x00000c0000007945 */ /* 0x000fe20003800000 */
[----:B------:R-:W-:Y:S01]  /*6210*/  USHF.L.U32 UR18, UR8, UR6, URZ ;  /* 0x0000000608127299 */ /* 0x000fe2000800063f */
[----:B------:R-:W-:Y:S01]  /*6220*/  IMAD.MOV.U32 R11, RZ, RZ, 0x1 ;  /* 0x00000001ff0b7424 */ /* 0x000fe200078e00ff */
[----:B------:R-:W-:Y:S01]  /*6230*/  LOP3.LUT R18, R19, 0x2, RZ, 0xfc, !PT ;  /* 0x0000000213127812 */ /* 0x000fe200078efcff */
[----:B------:R-:W-:Y:S01]  /*6240*/  ULDC UR6, c[0x0][0x14] ;  /* 0x0000050000067ab9 */ /* 0x000fe20000000800 */
[----:B------:R-:W-:Y:S01]  /*6250*/  PLOP3.LUT P0, PT, P0, P2, PT, 0x8a, 0x0 ;  /* 0x000000000000781c */ /* 0x000fe20000705172 */
[----:B------:R-:W-:-:S02]  /*6260*/  UIMAD.WIDE.U32 UR20, UR4, UR6, URZ ;  /* 0x00000006041472a5 */ /* 0x000fc4000f8e003f */
[----:B------:R-:W-:Y:S02]  /*6270*/  UIMAD UR13, UR5, UR6, URZ ;  /* 0x00000006050d72a4 */ /* 0x000fe4000f8e023f */
[----:B------:R-:W-:Y:S01]  /*6280*/  ULOP3.LUT UR17, URZ, UR7, URZ, 0x33, !UPT ;  /* 0x000000073f117292 */ /* 0x000fe2000f8e333f */
[----:B0-----:R-:W-:Y:S01]  /*6290*/  VIADD R0, R0, 0x7f ;  /* 0x0000007f00007836 */ /* 0x001fe20000000000 */
[----:B------:R-:W-:Y:S01]  /*62a0*/  UIADD3 UR13, UR21, UR13, URZ ;  /* 0x0000000d150d7290 */ /* 0x000fe2000fffe03f */
[----:B------:R-:W-:-:S03]  /*62b0*/  ULDC.64 UR22, c[0x0][0x198] ;  /* 0x0000660000167ab9 */ /* 0x000fc60000000a00 */
[----:B------:R-:W-:-:S04]  /*62c0*/  SHF.R.S32.HI R3, RZ, 0x1f, R0 ;  /* 0x0000001fff037819 */ /* 0x000fc80000011400 */
[----:B------:R-:W-:Y:S01]  /*62d0*/  LEA.HI R3, R3, R0, RZ, 0x7 ;  /* 0x0000000003037211 */ /* 0x000fe200078f38ff */
[----:B------:R-:W-:-:S03]  /*62e0*/  IMAD.MOV.U32 R0, RZ, RZ, RZ ;  /* 0x000000ffff007224 */ /* 0x000fc600078e00ff */
[----:B------:R-:W-:Y:S01]  /*62f0*/  SHF.R.S32.HI R13, RZ, 0x7, R3 ;  /* 0x00000007ff0d7819 */ /* 0x000fe20000011403 */
[----:B------:R-:W-:-:S04]  /*6300*/  IMAD.MOV.U32 R3, RZ, RZ, 0x1 ;  /* 0x00000001ff037424 */ /* 0x000fc800078e00ff */
[----:B------:R-:W-:-:S07]  /*6310*/  VIADD R10, R13, 0x1 ;  /* 0x000000010d0a7836 */ /* 0x000fce0000000000 */
.L_x_178:
[----:B------:R-:W-:-:S03]  /*6320*/  UMOV UR4, 0xffffffff ;  /* 0xffffffff00047882 */ /* 0x000fc60000000000 */
[----:B------:R-:W-:Y:S05]  /*6330*/  BRA.DIV UR4, `(.L_x_167) ;  /* 0x0000000e049c7947 */ /* 0x000fea000b800000 */
[----:B------:R-:W-:-:S13]  /*6340*/  ELECT P6, URZ, PT ;  /* 0x00000000003f782f */ /* 0x000fda00038c0000 */
.L_x_189:
[----:B------:R-:W0:Y:S01]  /*6350*/  LDC R4, c[0x0][0x28c] ;  /* 0x0000a300ff047b82 */ /* 0x000e220000000800 */
[----:B------:R-:W-:Y:S01]  /*6360*/  BSSY B1, `(.L_x_168) ;  /* 0x0000037000017945 */ /* 0x000fe20003800000 */
[----:B0-----:R-:W-:-:S13]  /*6370*/  ISETP.LT.OR P6, PT, R4, 0x1, !P6 ;  /* 0x000000010400780c */ /* 0x001fda00077c1670 */
[----:B------:R-:W-:Y:S05]  /*6380*/  @P6 BRA `(.L_x_169) ;  /* 0x0000000000d06947 */ /* 0x000fea0003800000 */
[----:B------:R-:W-:Y:S02]  /*6390*/  IMAD.SHL.U32 R14, R9, 0x40, RZ ;  /* 0x00000040090e7824 */ /* 0x000fe400078e00ff */
[----:B------:R-:W-:Y:S02]  /*63a0*/  IMAD.SHL.U32 R15, R7, 0x100, RZ ;  /* 0x00000100070f7824 */ /* 0x000fe400078e00ff */
[----:B------:R-:W-:Y:S02]  /*63b0*/  IMAD.MOV.U32 R20, RZ, RZ, RZ ;  /* 0x000000ffff147224 */ /* 0x000fe400078e00ff */
[----:B------:R-:W-:Y:S02]  /*63c0*/  IMAD.MOV.U32 R4, RZ, RZ, R10 ;  /* 0x000000ffff047224 */ /* 0x000fe400078e000a */
[----:B------:R-:W-:Y:S02]  /*63d0*/  IMAD.MOV.U32 R5, RZ, RZ, R3 ;  /* 0x000000ffff057224 */ /* 0x000fe400078e0003 */
[----:B------:R-:W-:-:S07]  /*63e0*/  IMAD.MOV.U32 R6, RZ, RZ, R0 ;  /* 0x000000ffff067224 */ /* 0x000fce00078e0000 */
.L_x_173:
[----:B------:R-:W0:Y:S01]  /*63f0*/  S2R R12, SR_CgaCtaId ;  /* 0x00000000000c7919 */ /* 0x000e220000008800 */
[----:B------:R-:W-:Y:S01]  /*6400*/  MOV R7, 0x400 ;  /* 0x0000040000077802 */ /* 0x000fe20000000f00 */
[----:B------:R-:W1:Y:S03]  /*6410*/  @!P2 LDC R9, c[0x0][0x500] ;  /* 0x00014000ff09ab82 */ /* 0x000e660000000800 */
[----:B0-----:R-:W-:Y:S02]  /*6420*/  LEA R21, R12, R7, 0x18 ;  /* 0x000000070c157211 */ /* 0x001fe400078ec0ff */
[----:B------:R-:W-:-:S03]  /*6430*/  SHF.L.U32 R7, R5, 0x1f, RZ ;  /* 0x0000001f05077819 */ /* 0x000fc600000006ff */
[----:B------:R-:W-:-:S04]  /*6440*/  IMAD R12, R6, 0x8, R21 ;  /* 0x00000008060c7824 */ /* 0x000fc800078e0215 */
[----:B------:R-:W0:Y:S02]  /*6450*/  SYNCS.PHASECHK.TRANS64.TRYWAIT P1, [R12+URZ+0x20], R7 ;  /* 0x000020070c0075a7 */ /* 0x000e24000802017f */
[----:B01----:R-:W-:Y:S05]  /*6460*/  @!P1 BRA `(.L_x_170) ;  /* 0x0000000c00709947 */ /* 0x003fea0003800000 */
.L_x_190:
[----:B0-----:R-:W-:Y:S01]  /*6470*/  PRMT R7, R18, 0x9910, RZ ;  /* 0x0000991012077816 */ /* 0x001fe200000000ff */
[----:B------:R0:W-:Y:S03]  /*6480*/  @!P2 SYNCS.ARRIVE.TRANS64 RZ, [R12+URZ], R9 ;  /* 0x000000090cffa9a7 */ /* 0x0001e6000800003f */
[----:B------:R-:W-:-:S13]  /*6490*/  ISETP.NE.AND P1, PT, R7, 0x2, PT ;  /* 0x000000020700780c */ /* 0x000fda0003f25270 */
[----:B0-----:R-:W-:Y:S05]  /*64a0*/  @P1 BRA `(.L_x_171) ;  /* 0x0000000000041947 */ /* 0x001fea0003800000 */
[----:B------:R-:W-:Y:S01]  /*64b0*/  BPT.TRAP 0x1 ;  /* 0x000000040000795c */ /* 0x000fe20000300000 */
.L_x_171:
[----:B------:R-:W-:Y:S05]  /*64c0*/  @P0 BRA `(.L_x_172) ;  /* 0x0000000000040947 */ /* 0x000fea0003800000 */
[----:B------:R-:W-:Y:S01]  /*64d0*/  BPT.TRAP 0x1 ;  /* 0x000000040000795c */ /* 0x000fe20000300000 */
.L_x_172:
[--C-:B------:R-:W-:Y:S01]  /*64e0*/  IMAD R7, R6, 0x8000, R21.reuse ;  /* 0x0000800006077824 */ /* 0x100fe200078e0215 */
[----:B------:R-:W-:Y:S01]  /*64f0*/  R2UR UR9, R12 ;  /* 0x000000000c0972ca */ /* 0x000fe200000e0000 */
[----:B------:R-:W-:Y:S01]  /*6500*/  IMAD R21, R6, 0x2000, R21 ;  /* 0x0000200006157824 */ /* 0x000fe200078e0215 */
[----:B------:R-:W-:Y:S01]  /*6510*/  UIADD3 UR4, UP0, UR22, 0xf0, URZ ;  /* 0x000000f016047890 */ /* 0x000fe2000ff1e03f */
[----:B------:R-:W-:Y:S01]  /*6520*/  VIADD R4, R4, 0xffffffff ;  /* 0xffffffff04047836 */ /* 0x000fe20000000000 */
[----:B------:R-:W-:Y:S01]  /*6530*/  R2UR UR5, R7 ;  /* 0x00000000070572ca */ /* 0x000fe200000e0000 */
[----:B------:R-:W-:Y:S01]  /*6540*/  UIADD3 UR24, UP1, UR22, 0x1f0, URZ ;  /* 0x000001f016187890 */ /* 0x000fe2000ff3e03f */
[----:B------:R-:W-:Y:S01]  /*6550*/  R2UR UR8, R21 ;  /* 0x00000000150872ca */ /* 0x000fe200000e0000 */
[----:B------:R-:W-:Y:S01]  /*6560*/  VIADD R6, R6, 0x1 ;  /* 0x0000000106067836 */ /* 0x000fe20000000000 */
[----:B------:R-:W-:Y:S01]  /*6570*/  R2UR UR11, R15 ;  /* 0x000000000f0b72ca */ /* 0x000fe200000e0000 */
[----:B------:R-:W-:Y:S01]  /*6580*/  UIADD3.X UR25, URZ, UR23, URZ, UP1, !UPT ;  /* 0x000000173f197290 */ /* 0x000fe20008ffe43f */
[----:B------:R-:W-:Y:S01]  /*6590*/  R2UR UR10, R20 ;  /* 0x00000000140a72ca */ /* 0x000fe200000e0000 */
[----:B------:R-:W-:Y:S01]  /*65a0*/  UMOV UR6, 0x0 ;  /* 0x0000000000067882 */ /* 0x000fe20000000000 */
[----:B------:R-:W-:Y:S01]  /*65b0*/  R2UR UR12, R8 ;  /* 0x00000000080c72ca */ /* 0x000fe200000e0000 */
[----:B------:R-:W-:Y:S01]  /*65c0*/  UMOV UR7, 0x10000000 ;  /* 0x1000000000077882 */ /* 0x000fe20000000000 */
[----:B------:R-:W-:Y:S01]  /*65d0*/  R2UR UR19, R14 ;  /* 0x000000000e1372ca */ /* 0x000fe200000e0000 */
[----:B------:R-:W-:Y:S01]  /*65e0*/  VIADD R20, R20, 0x80 ;  /* 0x0000008014147836 */ /* 0x000fe20000000000 */
[----:B------:R-:W-:Y:S01]  /*65f0*/  ISETP.GT.AND P3, PT, R4, 0x1, PT ;  /* 0x000000010400780c */ /* 0x000fe20003f64270 */
[----:B------:R-:W-:Y:S01]  /*6600*/  UIADD3 UR14, UR5, 0x100, URZ ;  /* 0x00000100050e7890 */ /* 0x000fe2000fffe03f */
[----:B------:R-:W-:Y:S01]  /*6610*/  ISETP.NE.AND P1, PT, R6, 0x4, PT ;  /* 0x000000040600780c */ /* 0x000fe20003f25270 */
[----:B------:R-:W-:-:S02]  /*6620*/  UIADD3.X UR5, URZ, UR23, URZ, UP0, !UPT ;  /* 0x000000173f057290 */ /* 0x000fc400087fe43f */
[----:B------:R-:W-:Y:S01]  /*6630*/  UIADD3 UR15, UR8, 0x20100, URZ ;  /* 0x00020100080f7890 */ /* 0x000fe2000fffe03f */
[----:B------:R-:W-:Y:S02]  /*6640*/  SEL R12, RZ, 0x1, P1 ;  /* 0x00000001ff0c7807 */ /* 0x000fe40000800000 */
[----:B------:R-:W-:Y:S01]  /*6650*/  UMOV UR8, UR14 ;  /* 0x0000000e00087c82 */ /* 0x000fe20008000000 */
[----:B------:R-:W-:Y:S02]  /*6660*/  SEL R6, R6, RZ, P1 ;  /* 0x000000ff06067207 */ /* 0x000fe40000800000 */
[----:B------:R-:W-:Y:S01]  /*6670*/  LOP3.LUT R5, R5, R12, RZ, 0x3c, !PT ;  /* 0x0000000c05057212 */ /* 0x000fe200078e3cff */
[----:B------:R0:W-:Y:S02]  /*6680*/  UTMALDG.3D [UR8], [UR4], desc[UR6] ;  /* 0x00000608040075b4 */ /* 0x0001e40008011000 */
[----:B0-----:R-:W-:Y:S01]  /*6690*/  UMOV UR8, UR15 ;  /* 0x0000000f00087c82 */ /* 0x001fe20008000000 */
[----:B------:R-:W-:-:S02]  /*66a0*/  UMOV UR11, UR19 ;  /* 0x00000013000b7c82 */ /* 0x000fc40008000000 */
[----:B------:R0:W-:Y:S02]  /*66b0*/  UTMALDG.3D [UR8], [UR24], desc[UR6] ;  /* 0x00000608180075b4 */ /* 0x0001e40008011000 */
[----:B0-----:R-:W-:Y:S05]  /*66c0*/  @P3 BRA `(.L_x_173) ;  /* 0xfffffffc00483947 */ /* 0x001fea000383ffff */
.L_x_169:
[----:B------:R-:W-:Y:S05]  /*66d0*/  BSYNC B1 ;  /* 0x0000000000017941 */ /* 0x000fea0003800000 */
.L_x_168:
[----:B------:R-:W-:Y:S01]  /*66e0*/  LOP3.LUT P3, RZ, R11, 0xff, RZ, 0xc0, !PT ;  /* 0x000000ff0bff7812 */ /* 0x000fe2000786c0ff */
[----:B------:R-:W-:Y:S01]  /*66f0*/  IMAD.IADD R0, R13, 0x1, R0 ;  /* 0x000000010d007824 */ /* 0x000fe200078e0200 */
[----:B------:R-:W-:Y:S01]  /*6700*/  IADD3 R16, P4, R16, UR20, RZ ;  /* 0x0000001410107c10 */ /* 0x000fe2000ff9e0ff */
[----:B------:R-:W-:Y:S01]  /*6710*/  ULDC.64 UR4, c[0x0][0x650] ;  /* 0x0001940000047ab9 */ /* 0x000fe20000000a00 */
[----:B------:R-:W-:Y:S01]  /*6720*/  BSSY B1, `(.L_x_174) ;  /* 0x000006b000017945 */ /* 0x000fe20003800000 */
[----:B------:R-:W-:Y:S01]  /*6730*/  IMAD.MOV.U32 R7, RZ, RZ, -0x1 ;  /* 0xffffffffff077424 */ /* 0x000fe200078e00ff */
[----:B------:R-:W-:Y:S01]  /*6740*/  SHF.R.U32.HI R4, RZ, 0x2, R0 ;  /* 0x00000002ff047819 */ /* 0x000fe20000011600 */
[----:B------:R-:W-:Y:S01]  /*6750*/  IMAD.MOV.U32 R9, RZ, RZ, -0x1 ;  /* 0xffffffffff097424 */ /* 0x000fe200078e00ff */
[----:B------:R-:W-:Y:S01]  /*6760*/  ISETP.GT.U32.AND P1, PT, R0, 0x3, PT ;  /* 0x000000030000780c */ /* 0x000fe20003f24070 */
[----:B------:R-:W-:Y:S01]  /*6770*/  IMAD.MOV.U32 R8, RZ, RZ, -0x1 ;  /* 0xffffffffff087424 */ /* 0x000fe200078e00ff */
[----:B------:R-:W-:-:S02]  /*6780*/  LOP3.LUT R4, R4, 0x1, RZ, 0xc0, !PT ;  /* 0x0000000104047812 */ /* 0x000fc400078ec0ff */
[----:B------:R-:W-:Y:S01]  /*6790*/  ISETP.LT.U32.AND P1, PT, R13, 0x4, P1 ;  /* 0x000000040d00780c */ /* 0x000fe20000f21070 */
[----:B------:R-:W0:Y:S01]  /*67a0*/  @P3 S2R R6, SR_CgaCtaId ;  /* 0x0000000000063919 */ /* 0x000e220000008800 */
[----:B------:R-:W-:Y:S02]  /*67b0*/  @P3 MOV R5, 0x400 ;  /* 0x0000040000053802 */ /* 0x000fe40000000f00 */
[----:B------:R-:W-:Y:S02]  /*67c0*/  IADD3.X R17, R17, UR13, RZ, P4, !PT ;  /* 0x0000000d11117c10 */ /* 0x000fe4000a7fe4ff */
[----:B------:R-:W-:Y:S02]  /*67d0*/  ISETP.GE.U32.AND P4, PT, R16, UR4, PT ;  /* 0x0000000410007c0c */ /* 0x000fe4000bf86070 */
[----:B------:R-:W-:Y:S02]  /*67e0*/  LOP3.LUT R0, R0, 0x3, RZ, 0xc0, !PT ;  /* 0x0000000300007812 */ /* 0x000fe400078ec0ff */
[----:B------:R-:W-:-:S02]  /*67f0*/  PRMT R11, RZ, 0x7610, R11 ;  /* 0x00007610ff0b7816 */ /* 0x000fc4000000000b */
[----:B0-----:R-:W-:-:S04]  /*6800*/  @P3 LEA R5, R6, R5, 0x18 ;  /* 0x0000000506053211 */ /* 0x001fc800078ec0ff */
[----:B------:R0:W-:Y:S01]  /*6810*/  @P3 SYNCS.ARRIVE.TRANS64.A1T0 RZ, [R5+URZ+0x58], RZ ;  /* 0x000058ff05ff39a7 */ /* 0x0001e2000810003f */
[----:B------:R-:W-:Y:S02]  /*6820*/  ISETP.NE.U32.AND P3, PT, R4, 0x1, PT ;  /* 0x000000010400780c */ /* 0x000fe40003f65070 */
[----:B------:R-:W-:Y:S02]  /*6830*/  SEL R4, RZ, 0x1, !P1 ;  /* 0x00000001ff047807 */ /* 0x000fe40004800000 */
[----:B------:R-:W-:Y:S02]  /*6840*/  ISETP.GE.U32.AND.EX P1, PT, R17, UR5, PT, P4 ;  /* 0x0000000511007c0c */ /* 0x000fe4000bf26140 */
[----:B------:R-:W-:-:S04]  /*6850*/  ISETP.GT.U32.AND P3, PT, R13, 0x3, !P3 ;  /* 0x000000030d00780c */ /* 0x000fc80005f64070 */
[----:B0-----:R-:W-:-:S04]  /*6860*/  SEL R5, RZ, 0x1, !P3 ;  /* 0x00000001ff057807 */ /* 0x001fc80005800000 */
[--C-:B------:R-:W-:Y:S02]  /*6870*/  LOP3.LUT R3, R5, R3, R4.reuse, 0x96, !PT ;  /* 0x0000000305037212 */ /* 0x100fe400078e9604 */
[----:B------:R-:W-:Y:S01]  /*6880*/  PRMT R4, RZ, 0x7610, R4 ;  /* 0x00007610ff047816 */ /* 0x000fe20000000004 */
[----:B------:R-:W-:Y:S06]  /*6890*/  @P1 BRA `(.L_x_175) ;  /* 0x00000004004c1947 */ /* 0x000fec0003800000 */
[----:B------:R-:W-:Y:S01]  /*68a0*/  ULDC.64 UR4, c[0x0][0x628] ;  /* 0x00018a0000047ab9 */ /* 0x000fe20000000a00 */
[----:B------:R-:W0:Y:S01]  /*68b0*/  S2R R14, SR_CTAID.X ;  /* 0x00000000000e7919 */ /* 0x000e220000002500 */
[----:B------:R-:W-:Y:S01]  /*68c0*/  ISETP.NE.U32.AND P1, PT, RZ, UR4, PT ;  /* 0x00000004ff007c0c */ /* 0x000fe2000bf25070 */
[----:B------:R-:W-:Y:S01]  /*68d0*/  ULDC UR7, c[0x0][0x630] ;  /* 0x00018c0000077ab9 */ /* 0x000fe20000000800 */
[----:B------:R-:W-:Y:S01]  /*68e0*/  IMAD.MOV.U32 R4, RZ, RZ, R16 ;  /* 0x000000ffff047224 */ /* 0x000fe200078e0010 */
[----:B------:R-:W1:Y:S01]  /*68f0*/  S2R R12, SR_CTAID.Y ;  /* 0x00000000000c7919 */ /* 0x000e620000002600 */
[----:B------:R-:W-:Y:S01]  /*6900*/  ISETP.NE.AND.EX P1, PT, RZ, UR5, PT, P1 ;  /* 0x00000005ff007c0c */ /* 0x000fe2000bf25310 */
[----:B------:R-:W-:-:S12]  /*6910*/  IMAD.MOV.U32 R5, RZ, RZ, R17 ;  /* 0x000000ffff057224 */ /* 0x000fd800078e0011 */
[----:B------:R-:W-:Y:S05]  /*6920*/  @!P1 BRA `(.L_x_176) ;  /* 0x0000000000289947 */ /* 0x000fea0003800000 */
[----:B------:R-:W-:Y:S02]  /*6930*/  ULDC UR6, c[0x0][0x634] ;  /* 0x00018d0000067ab9 */ /* 0x000fe40000000800 */
[----:B------:R-:W-:-:S05]  /*6940*/  IADD3 R9, P1, R16, UR6, RZ ;  /* 0x0000000610097c10 */ /* 0x000fca000ff3e0ff */
[----:B------:R-:W-:-:S04]  /*6950*/  IMAD.X R15, RZ, RZ, R17, P1 ;  /* 0x000000ffff0f7224 */ /* 0x000fc800008e0611 */
[----:B------:R-:W-:-:S04]  /*6960*/  IMAD.WIDE.U32 R6, R15, UR4, RZ ;  /* 0x000000040f067c25 */ /* 0x000fc8000f8e00ff */
[----:B------:R-:W-:-:S04]  /*6970*/  IMAD.WIDE.U32 R6, P1, R9, UR5, R6 ;  /* 0x0000000509067c25 */ /* 0x000fc8000f820006 */
[----:B------:R-:W-:-:S04]  /*6980*/  IMAD.WIDE.U32 R8, R9, UR4, RZ ;  /* 0x0000000409087c25 */ /* 0x000fc8000f8e00ff */
[----:B------:R-:W-:Y:S01]  /*6990*/  IMAD.X R5, RZ, RZ, RZ, P1 ;  /* 0x000000ffff057224 */ /* 0x000fe200008e06ff */
[----:B------:R-:W-:Y:S01]  /*69a0*/  IADD3 RZ, P1, R9, R6, RZ ;  /* 0x0000000609ff7210 */ /* 0x000fe20007f3e0ff */
[----:B------:R-:W-:-:S04]  /*69b0*/  IMAD.MOV.U32 R4, RZ, RZ, R7 ;  /* 0x000000ffff047224 */ /* 0x000fc800078e0007 */
[----:B------:R-:W-:-:S08]  /*69c0*/  IMAD.WIDE.U32.X R4, R15, UR5, R4, P1 ;  /* 0x000000050f047c25 */ /* 0x000fd000088e0404 */
.L_x_176:
[--C-:B------:R-:W-:Y:S01]  /*69d0*/  SHF.R.U64 R8, R4, UR7, R5.reuse ;  /* 0x0000000704087c19 */ /* 0x100fe20008001205 */
[----:B------:R-:W-:Y:S01]  /*69e0*/  ULDC.64 UR4, c[0x0][0x620] ;  /* 0x0001880000047ab9 */ /* 0x000fe20000000a00 */
[----:B------:R-:W-:Y:S01]  /*69f0*/  SHF.R.U32.HI R4, RZ, UR7, R5 ;  /* 0x00000007ff047c19 */ /* 0x000fe20008011605 */
[----:B------:R-:W2:Y:S01]  /*6a00*/  LDC R25, c[0x0][0x144] ;  /* 0x00005100ff197b82 */ /* 0x000ea20000000800 */
[----:B------:R-:W-:Y:S01]  /*6a10*/  IADD3 R7, P1, RZ, -R8, RZ ;  /* 0x80000008ff077210 */ /* 0x000fe20007f3e0ff */
[----:B------:R-:W-:Y:S01]  /*6a20*/  ULDC.64 UR8, c[0x0][0x640] ;  /* 0x0001900000087ab9 */ /* 0x000fe20000000a00 */
[----:B0-----:R-:W-:Y:S01]  /*6a30*/  I2FP.F32.U32 R9, R14 ;  /* 0x0000000e00097245 */ /* 0x001fe20000201000 */
[----:B------:R-:W-:Y:S02]  /*6a40*/  ULDC UR6, c[0x0][0x608] ;  /* 0x0001820000067ab9 */ /* 0x000fe40000000800 */
[----:B------:R-:W-:Y:S01]  /*6a50*/  IMAD.X R4, RZ, RZ, ~R4, P1 ;  /* 0x000000ffff047224 */ /* 0x000fe200008e0e04 */
[----:B------:R-:W-:Y:S01]  /*6a60*/  ISETP.NE.U32.AND P1, PT, RZ, UR8, PT ;  /* 0x00000008ff007c0c */ /* 0x000fe2000bf25070 */
[----:B------:R-:W0:Y:S02]  /*6a70*/  LDC R21, c[0x0][0x148] ;  /* 0x00005200ff157b82 */ /* 0x000e240000000800 */
[----:B------:R-:W-:Y:S01]  /*6a80*/  IMAD R6, R4, UR4, RZ ;  /* 0x0000000404067c24 */ /* 0x000fe2000f8e02ff */
[----:B------:R-:W-:Y:S01]  /*6a90*/  ISETP.NE.AND.EX P1, PT, RZ, UR9, PT, P1 ;  /* 0x00000009ff007c0c */ /* 0x000fe2000bf25310 */
[----:B------:R-:W-:Y:S01]  /*6aa0*/  IMAD.WIDE.U32 R4, R7, UR4, R16 ;  /* 0x0000000407047c25 */ /* 0x000fe2000f8e0010 */
[----:B------:R-:W-:-:S03]  /*6ab0*/  ULDC UR4, c[0x0][0x150] ;  /* 0x0000540000047ab9 */ /* 0x000fc60000000800 */
[----:B------:R-:W-:Y:S02]  /*6ac0*/  IMAD R7, R7, UR5, R6 ;  /* 0x0000000507077c24 */ /* 0x000fe4000f8e0206 */
[----:B------:R-:W-:Y:S01]  /*6ad0*/  FMUL R6, R9, UR4 ;  /* 0x0000000409067c20 */ /* 0x000fe20008400000 */
[----:B------:R-:W-:Y:S01]  /*6ae0*/  ULDC UR4, c[0x0][0x618] ;  /* 0x0001860000047ab9 */ /* 0x000fe20000000800 */
[----:B------:R-:W-:Y:S01]  /*6af0*/  ULDC UR5, c[0x0][0x154] ;  /* 0x0000550000057ab9 */ /* 0x000fe20000000800 */
[----:B------:R-:W-:-:S03]  /*6b00*/  IMAD.IADD R5, R5, 0x1, R7 ;  /* 0x0000000105057824 */ /* 0x000fc600078e0207 */
[----:B------:R-:W3:Y:S02]  /*6b10*/  F2I.U32.TRUNC.NTZ R6, R6 ;  /* 0x0000000600067305 */ /* 0x000ee4000020f000 */
[----:B------:R-:W-:Y:S02]  /*6b20*/  SHF.R.U64 R9, R4, UR4, R5 ;  /* 0x0000000404097c19 */ /* 0x000fe40008001205 */
[----:B-1----:R-:W-:-:S05]  /*6b30*/  I2FP.F32.U32 R4, R12 ;  /* 0x0000000c00047245 */ /* 0x002fca0000201000 */
[----:B------:R-:W-:Y:S01]  /*6b40*/  FMUL R22, R4, UR5 ;  /* 0x0000000504167c20 */ /* 0x000fe20008400000 */
[----:B------:R-:W-:Y:S01]  /*6b50*/  SHF.R.U32.HI R4, RZ, UR4, R5 ;  /* 0x00000004ff047c19 */ /* 0x000fe20008011605 */
[----:B------:R-:W-:-:S03]  /*6b60*/  ULDC UR4, c[0x0][0x658] ;  /* 0x0001960000047ab9 */ /* 0x000fc60000000800 */
[--C-:B------:R-:W-:Y:S01]  /*6b70*/  SHF.R.U64 R20, R9, UR6, R4.reuse ;  /* 0x0000000609147c19 */ /* 0x100fe20008001204 */
[----:B------:R-:W1:Y:S01]  /*6b80*/  F2I.U32.TRUNC.NTZ R22, R22 ;  /* 0x0000001600167305 */ /* 0x000e62000020f000 */
[----:B------:R-:W-:Y:S01]  /*6b90*/  SHF.R.U32.HI R5, RZ, UR6, R4 ;  /* 0x00000006ff057c19 */ /* 0x000fe20008011604 */
[----:B---3--:R-:W-:-:S03]  /*6ba0*/  IMAD.MOV R6, RZ, RZ, -R6 ;  /* 0x000000ffff067224 */ /* 0x008fc600078e0a06 */
[--C-:B------:R-:W-:Y:S01]  /*6bb0*/  SHF.R.U64 R15, R20, UR4, R5.reuse ;  /* 0x00000004140f7c19 */ /* 0x100fe20008001205 */
[----:B--2---:R-:W-:Y:S01]  /*6bc0*/  IMAD R14, R25, R6, R14 ;  /* 0x00000006190e7224 */ /* 0x004fe200078e020e */
[----:B------:R-:W-:-:S03]  /*6bd0*/  SHF.R.U32.HI R23, RZ, UR4, R5 ;  /* 0x00000004ff177c19 */ /* 0x000fc60008011605 */
[----:B------:R-:W-:Y:S02]  /*6be0*/  IMAD.MOV.U32 R4, RZ, RZ, R15 ;  /* 0x000000ffff047224 */ /* 0x000fe400078e000f */
[----:B------:R-:W-:Y:S01]  /*6bf0*/  IMAD.MOV.U32 R5, RZ, RZ, R23 ;  /* 0x000000ffff057224 */ /* 0x000fe200078e0017 */
[----:B-1----:R-:W-:Y:S06]  /*6c00*/  @!P1 BRA `(.L_x_177) ;  /* 0x0000000000289947 */ /* 0x002fec0003800000 */
[----:B------:R-:W-:Y:S02]  /*6c10*/  ULDC UR4, c[0x0][0x64c] ;  /* 0x0001930000047ab9 */ /* 0x000fe40000000800 */
[----:B------:R-:W-:-:S05]  /*6c20*/  IADD3 R5, P1, R15, UR4, RZ ;  /* 0x000000040f057c10 */ /* 0x000fca000ff3e0ff */
[----:B------:R-:W-:-:S04]  /*6c30*/  IMAD.X R23, RZ, RZ, R23, P1 ;  /* 0x000000ffff177224 */ /* 0x000fc800008e0617 */
[----:B------:R-:W-:-:S04]  /*6c40*/  IMAD.WIDE.U32 R6, R23, UR8, RZ ;  /* 0x0000000817067c25 */ /* 0x000fc8000f8e00ff */
[----:B------:R-:W-:-:S04]  /*6c50*/  IMAD.WIDE.U32 R6, P1, R5, UR9, R6 ;  /* 0x0000000905067c25 */ /* 0x000fc8000f820006 */
[----:B------:R-:W-:-:S04]  /*6c60*/  IMAD.WIDE.U32 R4, R5, UR8, RZ ;  /* 0x0000000805047c25 */ /* 0x000fc8000f8e00ff */
[----:B------:R-:W-:Y:S01]  /*6c70*/  IMAD.MOV.U32 R4, RZ, RZ, R7 ;  /* 0x000000ffff047224 */ /* 0x000fe200078e0007 */
[----:B------:R-:W-:Y:S01]  /*6c80*/  IADD3 RZ, P3, R5, R6, RZ ;  /* 0x0000000605ff7210 */ /* 0x000fe20007f7e0ff */
[----:B------:R-:W-:-:S04]  /*6c90*/  IMAD.X R5, RZ, RZ, RZ, P1 ;  /* 0x000000ffff057224 */ /* 0x000fc800008e06ff */
[----:B------:R-:W-:-:S08]  /*6ca0*/  IMAD.WIDE.U32.X R4, R23, UR9, R4, P3 ;  /* 0x0000000917047c25 */ /* 0x000fd000098e0404 */
.L_x_177:
[----:B------:R-:W-:Y:S01]  /*6cb0*/  ISETP.NE.AND P1, PT, R2, 0x1, PT ;  /* 0x000000010200780c */ /* 0x000fe20003f25270 */
[----:B------:R-:W-:Y:S01]  /*6cc0*/  ULDC UR4, c[0x0][0x648] ;  /* 0x0001920000047ab9 */ /* 0x000fe20000000800 */
[----:B------:R-:W-:Y:S01]  /*6cd0*/  LOP3.LUT R20, R20, UR17, RZ, 0xc0, !PT ;  /* 0x0000001114147c12 */ /* 0x000fe2000f8ec0ff */
[----:B------:R-:W-:Y:S01]  /*6ce0*/  IMAD.MOV R22, RZ, RZ, -R22 ;  /* 0x000000ffff167224 */ /* 0x000fe200078e0a16 */
[----:B------:R-:W-:Y:S01]  /*6cf0*/  SHF.R.U64 R5, R4, UR4, R5 ;  /* 0x0000000404057c19 */ /* 0x000fe20008001205 */
[----:B------:R-:W-:Y:S01]  /*6d00*/  ULDC UR4, c[0x0][0x638] ;  /* 0x00018e0000047ab9 */ /* 0x000fe20000000800 */
[----:B------:R-:W-:Y:S01]  /*6d10*/  LOP3.LUT R6, R9, UR16, RZ, 0xc0, !PT ;  /* 0x0000001009067c12 */ /* 0x000fe2000f8ec0ff */
[----:B------:R-:W-:Y:S02]  /*6d20*/  ULDC UR5, c[0x0][0x610] ;  /* 0x0001840000057ab9 */ /* 0x000fe40000000800 */
[----:B------:R-:W-:Y:S02]  /*6d30*/  IMAD.MOV R4, RZ, RZ, -R5 ;  /* 0x000000ffff047224 */ /* 0x000fe400078e0a05 */
[----:B------:R-:W-:-:S02]  /*6d40*/  IMAD R5, R5, UR18, R20 ;  /* 0x0000001205057c24 */ /* 0x000fc4000f8e0214 */
[----:B0-----:R-:W-:Y:S02]  /*6d50*/  @P1 IMAD R14, R21, R22, R12 ;  /* 0x00000016150e1224 */ /* 0x001fe400078e020c */
[----:B------:R-:W-:Y:S01]  /*6d60*/  IMAD R15, R4, UR4, R15 ;  /* 0x00000004040f7c24 */ /* 0x000fe2000f8e020f */
[----:B------:R-:W-:Y:S01]  /*6d70*/  ULDC UR4, c[0x0][0x600] ;  /* 0x0001800000047ab9 */ /* 0x000fe20000000800 */
[----:B------:R-:W-:Y:S02]  /*6d80*/  IMAD R14, R5, UR5, R14 ;  /* 0x00000005050e7c24 */ /* 0x000fe4000f8e020e */
[----:B------:R-:W-:Y:S02]  /*6d90*/  IMAD R15, R15, UR4, R6 ;  /* 0x000000040f0f7c24 */ /* 0x000fe4000f8e0206 */
[----:B------:R-:W-:-:S03]  /*6da0*/  IMAD.MOV.U32 R4, RZ, RZ, 0x1 ;  /* 0x00000001ff047424 */ /* 0x000fc600078e00ff */
[----:B------:R-:W-:Y:S02]  /*6db0*/  SEL R9, R15, R14, !P1 ;  /* 0x0000000e0f097207 */ /* 0x000fe40004800000 */
[----:B------:R-:W-:-:S07]  /*6dc0*/  SEL R7, R14, R15, !P1 ;  /* 0x0000000f0e077207 */ /* 0x000fce0004800000 */
.L_x_175:
[----:B------:R-:W-:Y:S05]  /*6dd0*/  BSYNC B1 ;  /* 0x0000000000017941 */ /* 0x000fea0003800000 */
.L_x_174:
[----:B------:R-:W-:-:S13]  /*6de0*/  LOP3.LUT P1, RZ, R4, 0xff, RZ, 0xc0, !PT ;  /* 0x000000ff04ff7812 */ /* 0x000fda000782c0ff */
[----:B------:R-:W-:Y:S05]  /*6df0*/  @P1 BRA `(.L_x_178) ;  /* 0xfffffff400481947 */ /* 0x000fea000383ffff */
[----:B------:R-:W-:Y:S05]  /*6e00*/  BSYNC B0 ;  /* 0x0000000000007941 */ /* 0x000fea0003800000 */
.L_x_166:
[----:B------:R-:W-:-:S03]  /*6e10*/  UMOV UR4, 0xffffffff ;  /* 0xffffffff00047882 */ /* 0x000fc60000000000 */
[----:B------:R-:W-:Y:S05]  /*6e20*/  BRA.DIV UR4, `(.L_x_179) ;  /* 0x0000000604147947 */ /* 0x000fea000b800000 */
[----:B------:R-:W-:-:S13]  /*6e30*/  ELECT P6, URZ, PT ;  /* 0x00000000003f782f */ /* 0x000fda00038c0000 */
.L_x_193:
[----:B------:R-:W-:Y:S04]  /*6e40*/  BSSY B0, `(.L_x_180) ;  /* 0x000002b000007945 */ /* 0x000fe80003800000 */
[----:B------:R-:W-:Y:S05]  /*6e50*/  @!P6 BRA `(.L_x_181) ;  /* 0x0000000000a4e947 */ /* 0x000fea0003800000 */
[----:B------:R-:W-:-:S04]  /*6e60*/  LOP3.LUT R19, R19, 0x2, RZ, 0xfc, !PT ;  /* 0x0000000213137812 */ /* 0x000fc800078efcff */
[----:B------:R-:W-:-:S13]  /*6e70*/  ISETP.NE.AND P0, PT, R19, 0x3, PT ;  /* 0x000000031300780c */ /* 0x000fda0003f05270 */
[----:B------:R-:W-:Y:S05]  /*6e80*/  @!P0 BRA `(.L_x_182) ;  /* 0x0000000000048947 */ /* 0x000fea0003800000 */
[----:B------:R-:W-:Y:S01]  /*6e90*/  BPT.TRAP 0x1 ;  /* 0x000000040000795c */ /* 0x000fe20000300000 */
.L_x_182:
[----:B------:R-:W0:Y:S01]  /*6ea0*/  S2R R5, SR_CgaCtaId ;  /* 0x0000000000057919 */ /* 0x000e220000008800 */
[----:B------:R-:W-:Y:S02]  /*6eb0*/  MOV R2, 0x400 ;  /* 0x0000040000027802 */ /* 0x000fe40000000f00 */
[----:B------:R-:W-:Y:S02]  /*6ec0*/  SHF.L.U32 R4, R3, 0x1f, RZ ;  /* 0x0000001f03047819 */ /* 0x000fe400000006ff */
[----:B0-----:R-:W-:-:S05]  /*6ed0*/  LEA R5, R5, R2, 0x18 ;  /* 0x0000000205057211 */ /* 0x001fca00078ec0ff */
[----:B------:R-:W-:-:S04]  /*6ee0*/  VIADD R5, R5, 0x20 ;  /* 0x0000002005057836 */ /* 0x000fc80000000000 */
[C---:B------:R-:W-:Y:S02]  /*6ef0*/  IMAD R7, R0.reuse, 0x8, R5 ;  /* 0x0000000800077824 */ /* 0x040fe400078e0205 */
[----:B------:R-:W-:Y:S02]  /*6f00*/  VIADD R0, R0, 0x1 ;  /* 0x0000000100007836 */ /* 0x000fe40000000000 */
[----:B------:R-:W0:Y:S03]  /*6f10*/  SYNCS.PHASECHK.TRANS64.TRYWAIT P0, [R7+URZ], R4 ;  /* 0x00000004070075a7 */ /* 0x000e26000800017f */
[----:B------:R-:W-:-:S04]  /*6f20*/  ISETP.NE.AND P1, PT, R0, 0x4, PT ;  /* 0x000000040000780c */ /* 0x000fc80003f25270 */
[----:B------:R-:W-:Y:S02]  /*6f30*/  SEL R2, RZ, 0x1, P1 ;  /* 0x00000001ff027807 */ /* 0x000fe40000800000 */
[----:B------:R-:W-:Y:S02]  /*6f40*/  SEL R0, R0, RZ, P1 ;  /* 0x000000ff00007207 */ /* 0x000fe40000800000 */
[----:B------:R-:W-:-:S03]  /*6f50*/  LOP3.LUT R9, R3, R2, RZ, 0x3c, !PT ;  /* 0x0000000203097212 */ /* 0x000fc600078e3cff */
[----:B------:R-:W-:Y:S01]  /*6f60*/  IMAD R6, R0, 0x8, R5 ;  /* 0x0000000800067824 */ /* 0x000fe200078e0205 */
[----:B------:R-:W-:Y:S01]  /*6f70*/  SHF.L.U32 R3, R9, 0x1f, RZ ;  /* 0x0000001f09037819 */ /* 0x000fe200000006ff */
[----:B0-----:R-:W-:Y:S06]  /*6f80*/  @!P0 BRA `(.L_x_183) ;  /* 0x0000000000dc8947 */ /* 0x001fec0003800000 */
.L_x_194:
[----:B------:R-:W1:Y:S01]  /*6f90*/  SYNCS.PHASECHK.TRANS64.TRYWAIT P0, [R6+URZ], R3 ;  /* 0x00000003060075a7 */ /* 0x000e62000800017f */
[----:B------:R-:W-:-:S05]  /*6fa0*/  VIADD R0, R0, 0x1 ;  /* 0x0000000100007836 */ /* 0x000fca0000000000 */
[----:B------:R-:W-:-:S04]  /*6fb0*/  ISETP.NE.AND P1, PT, R0, 0x4, PT ;  /* 0x000000040000780c */ /* 0x000fc80003f25270 */
[----:B------:R-:W-:Y:S02]  /*6fc0*/  SEL R2, RZ, 0x1, P1 ;  /* 0x00000001ff027807 */ /* 0x000fe40000800000 */
[----:B------:R-:W-:Y:S02]  /*6fd0*/  SEL R0, R0, RZ, P1 ;  /* 0x000000ff00007207 */ /* 0x000fe40000800000 */
[----:B------:R-:W-:-:S03]  /*6fe0*/  LOP3.LUT R9, R9, R2, RZ, 0x3c, !PT ;  /* 0x0000000209097212 */ /* 0x000fc600078e3cff */
[----:B0-----:R-:W-:Y:S01]  /*6ff0*/  IMAD R7, R0, 0x8, R5 ;  /* 0x0000000800077824 */ /* 0x001fe200078e0205 */
[----:B------:R-:W-:Y:S01]  /*7000*/  SHF.L.U32 R4, R9, 0x1f, RZ ;  /* 0x0000001f09047819 */ /* 0x000fe200000006ff */
[----:B-1----:R-:W-:Y:S06]  /*7010*/  @!P0 BRA `(.L_x_184) ;  /* 0x0000000000cc8947 */ /* 0x002fec0003800000 */
.L_x_195:
[----:B------:R-:W1:Y:S01]  /*7020*/  SYNCS.PHASECHK.TRANS64.TRYWAIT P0, [R7+URZ], R4 ;  /* 0x00000004070075a7 */ /* 0x000e62000800017f */
[----:B------:R-:W-:-:S05]  /*7030*/  VIADD R0, R0, 0x1 ;  /* 0x0000000100007836 */ /* 0x000fca0000000000 */
[----:B------:R-:W-:-:S04]  /*7040*/  ISETP.NE.AND P1, PT, R0, 0x4, PT ;  /* 0x000000040000780c */ /* 0x000fc80003f25270 */
[----:B------:R-:W-:Y:S02]  /*7050*/  SEL R2, RZ, 0x1, P1 ;  /* 0x00000001ff027807 */ /* 0x000fe40000800000 */
[----:B------:R-:W-:Y:S02]  /*7060*/  SEL R0, R0, RZ, P1 ;  /* 0x000000ff00007207 */ /* 0x000fe40000800000 */
[----:B------:R-:W-:Y:S01]  /*7070*/  LOP3.LUT R2, R9, R2, RZ, 0x3c, !PT ;  /* 0x0000000209027212 */ /* 0x000fe200078e3cff */
[----:B-1----:R-:W-:Y:S06]  /*7080*/  @!P0 BRA `(.L_x_185) ;  /* 0x0000000000c48947 */ /* 0x002fec0003800000 */
.L_x_196:
[----:B------:R-:W-:Y:S01]  /*7090*/  IMAD R5, R0, 0x8, R5 ;  /* 0x0000000800057824 */ /* 0x000fe200078e0205 */
[----:B------:R-:W-:-:S07]  /*70a0*/  SHF.L.U32 R0, R2, 0x1f, RZ ;  /* 0x0000001f02007819 */ /* 0x000fce00000006ff */
.L_x_186:
[----:B--2---:R2:W3:Y:S02]  /*70b0*/  SYNCS.PHASECHK.TRANS64.TRYWAIT P0, [R5+URZ], R0 ;  /* 0x00000000050075a7 */ /* 0x0044e4000800017f */
[----:B---3--:R-:W-:Y:S05]  /*70c0*/  @!P0 NANOSLEEP.SYNCS 0x989680 ;  /* 0x009896800000895d */ /* 0x008fea0003900000 */
[----:B------:R-:W3:Y:S02]  /*70d0*/  @!P0 SYNCS.PHASECHK.TRANS64 P0, [R5+URZ], R0 ;  /* 0x00000000050085a7 */ /* 0x000ee4000800007f */
[----:B---3--:R-:W-:Y:S05]  /*70e0*/  @!P0 BRA `(.L_x_186) ;  /* 0xfffffffc00f08947 */ /* 0x008fea000383ffff */
.L_x_181:
[----:B------:R-:W-:Y:S05]  /*70f0*/  BSYNC B0 ;  /* 0x0000000000007941 */ /* 0x000fea0003800000 */
.L_x_180:
[----:B------:R-:W-:Y:S05]  /*7100*/  EXIT ;  /* 0x000000000000794d */ /* 0x000fea0003800000 */
.L_x_17:
[----:B---3--:R3:W4:Y:S02]  /*7110*/  SYNCS.PHASECHK.TRANS64.TRYWAIT P1, [R3+URZ], R0 ;  /* 0x00000000030075a7 */ /* 0x008724000802017f */
[----:B----4-:R-:W-:Y:S05]  /*7120*/  @!P1 NANOSLEEP.SYNCS 0x989680 ;  /* 0x009896800000995d */ /* 0x010fea0003900000 */
[----:B------:R-:W4:Y:S02]  /*7130*/  @!P1 SYNCS.PHASECHK.TRANS64 P1, [R3+URZ], R0 ;  /* 0x00000000030095a7 */ /* 0x000f24000802007f */
[----:B----4-:R-:W-:Y:S05]  /*7140*/  @!P1 BRA `(.L_x_17) ;  /* 0xfffffffc00f09947 */ /* 0x010fea000383ffff */
[----:B------:R-:W-:Y:S05]  /*7150*/  BRA `(.L_x_16) ;  /* 0xffffffa000407947 */ /* 0x000fea000383ffff */
.L_x_22:
[----:B-1----:R1:W2:Y:S02]  /*7160*/  SYNCS.PHASECHK.TRANS64.TRYWAIT P1, [R5+URZ], R4 ;  /* 0x00000004050075a7 */ /* 0x0022a4000802017f */
[----:B--2---:R-:W-:Y:S05]  /*7170*/  @!P1 NANOSLEEP.SYNCS 0x989680 ;  /* 0x009896800000995d */ /* 0x004fea0003900000 */
[----:B------:R-:W2:Y:S02]  /*7180*/  @!P1 SYNCS.PHASECHK.TRANS64 P1, [R5+URZ], R4 ;  /* 0x00000004050095a7 */ /* 0x000ea4000802007f */
[----:B--2---:R-:W-:Y:S05]  /*7190*/  @!P1 BRA `(.L_x_22) ;  /* 0xfffffffc00f09947 */ /* 0x004fea000383ffff */
[----:B------:R-:W-:Y:S05]  /*71a0*/  BRA `(.L_x_21) ;  /* 0xffffffa4008c7947 */ /* 0x000fea000383ffff */
.L_x_167:
[----:B------:R-:W-:Y:S01]  /*71b0*/  BSSY B1, `(.L_x_187) ;  /* 0x0000006000017945 */ /* 0x000fe20003800000 */
[----:B------:R-:W-:-:S07]  /*71c0*/  IMAD.MOV.U32 R15, RZ, RZ, -0x1 ;  /* 0xffffffffff0f7424 */ /* 0x000fce00078e00ff */
[----:B------:R-:W-:Y:S05]  /*71d0*/  WARPSYNC.COLLECTIVE R15, `(.L_x_188) ;  /* 0x000000000f0c7348 */ /* 0x000fea0003c00000 */
[----:B------:R-:W-:Y:S02]  /*71e0*/  ELECT P6, UR62, PT ;  /* 0x00000000003e782f */ /* 0x000fe400038c0000 */
[----:B------:R-:W-:Y:S01]  /*71f0*/  MOV R14, UR62 ;  /* 0x0000003e000e7c02 */ /* 0x000fe20008000f00 */
[----:B------:R-:W-:Y:S10]  /*7200*/  ENDCOLLECTIVE ;  /* 0x000000000000791b */ /* 0x000ff40003800000 */
.L_x_188:
[----:B------:R-:W-:Y:S05]  /*7210*/  BSYNC B1 ;  /* 0x0000000000017941 */ /* 0x000fea0003800000 */
.L_x_187:
[----:B------:R-:W-:Y:S05]  /*7220*/  BRA `(.L_x_189) ;  /* 0xfffffff000487947 */ /* 0x000fea000383ffff */
.L_x_170:
[----:B0-----:R0:W1:Y:S02]  /*7230*/  SYNCS.PHASECHK.TRANS64.TRYWAIT P1, [R12+URZ+0x20], R7 ;  /* 0x000020070c0075a7 */ /* 0x001064000802017f */
[----:B-1----:R-:W-:Y:S05]  /*7240*/  @!P1 NANOSLEEP.SYNCS 0x989680 ;  /* 0x009896800000995d */ /* 0x002fea0003900000 */
[----:B------:R-:W1:Y:S02]  /*7250*/  @!P1 SYNCS.PHASECHK.TRANS64 P1, [R12+URZ+0x20], R7 ;  /* 0x000020070c0095a7 */ /* 0x000e64000802007f */
[----:B-1----:R-:W-:Y:S05]  /*7260*/  @!P1 BRA `(.L_x_170) ;  /* 0xfffffffc00f09947 */ /* 0x002fea000383ffff */
[----:B------:R-:W-:Y:S05]  /*7270*/  BRA `(.L_x_190) ;  /* 0xfffffff0007c7947 */ /* 0x000fea000383ffff */
.L_x_179:
[----:B------:R-:W-:Y:S01]  /*7280*/  BSSY B0, `(.L_x_191) ;  /* 0x0000006000007945 */ /* 0x000fe20003800000 */
[----:B------:R-:W-:-:S07]  /*7290*/  IMAD.MOV.U32 R15, RZ, RZ, -0x1 ;  /* 0xffffffffff0f7424 */ /* 0x000fce00078e00ff */
[----:B------:R-:W-:Y:S05]  /*72a0*/  WARPSYNC.COLLECTIVE R15, `(.L_x_192) ;  /* 0x000000000f0c7348 */ /* 0x000fea0003c00000 */
[----:B------:R-:W-:Y:S02]  /*72b0*/  ELECT P6, UR62, PT ;  /* 0x00000000003e782f */ /* 0x000fe400038c0000 */
[----:B------:R-:W-:Y:S01]  /*72c0*/  MOV R14, UR62 ;  /* 0x0000003e000e7c02 */ /* 0x000fe20008000f00 */
[----:B------:R-:W-:Y:S10]  /*72d0*/  ENDCOLLECTIVE ;  /* 0x000000000000791b */ /* 0x000ff40003800000 */
.L_x_192:
[----:B------:R-:W-:Y:S05]  /*72e0*/  BSYNC B0 ;  /* 0x0000000000007941 */ /* 0x000fea0003800000 */
.L_x_191:
[----:B------:R-:W-:Y:S05]  /*72f0*/  BRA `(.L_x_193) ;  /* 0xfffffff800d07947 */ /* 0x000fea000383ffff */
.L_x_183:
[----:B0-----:R0:W1:Y:S02]  /*7300*/  SYNCS.PHASECHK.TRANS64.TRYWAIT P0, [R7+URZ], R4 ;  /* 0x00000004070075a7 */ /* 0x001064000800017f */
[----:B-1----:R-:W-:Y:S05]  /*7310*/  @!P0 NANOSLEEP.SYNCS 0x989680 ;  /* 0x009896800000895d */ /* 0x002fea0003900000 */
[----:B------:R-:W1:Y:S02]  /*7320*/  @!P0 SYNCS.PHASECHK.TRANS64 P0, [R7+URZ], R4 ;  /* 0x00000004070085a7 */ /* 0x000e64000800007f */
[----:B-1----:R-:W-:Y:S05]  /*7330*/  @!P0 BRA `(.L_x_183) ;  /* 0xfffffffc00f08947 */ /* 0x002fea000383ffff */
[----:B------:R-:W-:Y:S05]  /*7340*/  BRA `(.L_x_194) ;  /* 0xfffffffc00107947 */ /* 0x000fea000383ffff */
.L_x_184:
[----:B0-----:R0:W1:Y:S02]  /*7350*/  SYNCS.PHASECHK.TRANS64.TRYWAIT P0, [R6+URZ], R3 ;  /* 0x00000003060075a7 */ /* 0x001064000800017f */
[----:B-1----:R-:W-:Y:S05]  /*7360*/  @!P0 NANOSLEEP.SYNCS 0x989680 ;  /* 0x009896800000895d */ /* 0x002fea0003900000 */
[----:B------:R-:W1:Y:S02]  /*7370*/  @!P0 SYNCS.PHASECHK.TRANS64 P0, [R6+URZ], R3 ;  /* 0x00000003060085a7 */ /* 0x000e64000800007f */
[----:B-1----:R-:W-:Y:S05]  /*7380*/  @!P0 BRA `(.L_x_184) ;  /* 0xfffffffc00f08947 */ /* 0x002fea000383ffff */
[----:B------:R-:W-:Y:S05]  /*7390*/  BRA `(.L_x_195) ;  /* 0xfffffffc00207947 */ /* 0x000fea000383ffff */
.L_x_185:
[----:B-1----:R1:W2:Y:S02]  /*73a0*/  SYNCS.PHASECHK.TRANS64.TRYWAIT P0, [R7+URZ], R4 ;  /* 0x00000004070075a7 */ /* 0x0022a4000800017f */
[----:B--2---:R-:W-:Y:S05]  /*73b0*/  @!P0 NANOSLEEP.SYNCS 0x989680 ;  /* 0x009896800000895d */ /* 0x004fea0003900000 */
[----:B------:R-:W2:Y:S02]  /*73c0*/  @!P0 SYNCS.PHASECHK.TRANS64 P0, [R7+URZ], R4 ;  /* 0x00000004070085a7 */ /* 0x000ea4000800007f */
[----:B--2---:R-:W-:Y:S05]  /*73d0*/  @!P0 BRA `(.L_x_185) ;  /* 0xfffffffc00f08947 */ /* 0x004fea000383ffff */
[----:B------:R-:W-:Y:S05]  /*73e0*/  BRA `(.L_x_196) ;  /* 0xfffffffc00287947 */ /* 0x000fea000383ffff */
.L_x_197:
[----:B------:R-:W-:-:S00]  /*73f0*/  BRA `(.L_x_197) ;  /* 0xfffffffc00fc7947 */ /* 0x000fc0000383ffff */
[----:B------:R-:W-:-:S00]  /*7400*/  NOP ;  /* 0x0000000000007918 */ /* 0x000fc00000000000 */
[----:B------:R-:W-:-:S00]  /*7410*/  NOP ;  /* 0x0000000000007918 */ /* 0x000fc00000000000 */
[----:B------:R-:W-:-:S00]  /*7420*/  NOP ;  /* 0x0000000000007918 */ /* 0x000fc00000000000 */
[----:B------:R-:W-:-:S00]  /*7430*/  NOP ;  /* 0x0000000000007918 */ /* 0x000fc00000000000 */
[----:B------:R-:W-:-:S00]  /*7440*/  NOP ;  /* 0x0000000000007918 */ /* 0x000fc00000000000 */
[----:B------:R-:W-:-:S00]  /*7450*/  NOP ;  /* 0x0000000000007918 */ /* 0x000fc00000000000 */
[----:B------:R-:W-:-:S00]  /*7460*/  NOP ;  /* 0x0000000000007918 */ /* 0x000fc00000000000 */
[----:B------:R-:W-:-:S00]  /*7470*/  NOP ;  /* 0x0000000000007918 */ /* 0x000fc00000000000 */
.L_x_198:


//--------------------- .nv.global.init           --------------------------
	.section	.nv.global.init,"aw",@progbits
.nv.global.init:
	.type		$str$22,@object
	.size		$str$22,($str$23 - $str$22)
$str$22:
        /*0000*/ 	.byte	0x6b, 0x5f, 0x74, 0x69, 0x6c, 0x65, 0x5f, 0x63, 0x6f, 0x75, 0x6e, 0x74, 0x20, 0x3e, 0x3d, 0x20
        /*0010*/ 	.byte	0x31, 0x00
	.type		$str$23,@object
	.size		$str$23,(__unnamed_1 - $str$23)
$str$23:
        /*0012*/ 	.byte	0x2f, 0x74, 0x6d, 0x70, 0x2f, 0x63, 0x75, 0x74, 0x6c, 0x61, 0x73, 0x73, 0x5f, 0x73, 0x77, 0x65
        /*0022*/ 	.byte	0x65, 0x70, 0x5f, 0x73, 0x72, 0x63, 0x2f, 0x69, 0x6e, 0x63, 0x6c, 0x75, 0x64, 0x65, 0x2f, 0x63
        /*0032*/ 	.byte	0x75, 0x74, 0x6c, 0x61, 0x73, 0x73, 0x2f, 0x67, 0x65, 0x6d, 0x6d, 0x2f, 0x63, 0x6f, 0x6c, 0x6c
        /*0042*/ 	.byte	0x65, 0x63, 0x74, 0x69, 0x76, 0x65, 0x2f, 0x73, 0x6d, 0x39, 0x30, 0x5f, 0x6d, 0x6d, 0x61, 0x5f
        /*0052*/ 	.byte	0x74, 0x6d, 0x61, 0x5f, 0x67, 0x6d, 0x6d, 0x61, 0x5f, 0x73, 0x73, 0x5f, 0x77, 0x61, 0x72, 0x70
        /*0062*/ 	.byte	0x73, 0x70, 0x65, 0x63, 0x69, 0x61, 0x6c, 0x69, 0x7a, 0x65, 0x64, 0x2e, 0x68, 0x70, 0x70, 0x00
	.type		__unnamed_1,@object
	.size		__unnamed_1,(.L_0 - __unnamed_1)
__unnamed_1:
        /*0072*/ 	.byte	0x76, 0x6f, 0x69, 0x64, 0x20, 0x63, 0x75, 0x74, 0x6c, 0x61, 0x73, 0x73, 0x3a, 0x3a, 0x67, 0x65
        /* <DEDUP_REMOVED lines=172> */
        /*0b42*/ 	.byte	0x5d, 0x00
.L_0:


//--------------------- .nv.shared._ZN7cutlass13device_kernelINS_4gemm6kernel13GemmUniversalIN4cute5tupleIJiiiiEEENS1_10collective13CollectiveMmaINS1_34MainloopSm90TmaGmmaWarpSpecializedILi4ENS5_IJNS4_1CILi1EEESB_SB_EEENS1_35KernelTmaWarpSpecializedCooperativeEEENS5_IJNSA_ILi256EEENSA_ILi64EEENSA_ILi128EEEEEEaNS5_IJlSB_lEEEaSJ_NS4_8TiledMMAINS4_8MMA_AtomIJNS4_4SM904GMMA26MMA_64x64x32_S32S8S8_SS_TNEEEENS4_6LayoutINS5_IJNSA_ILi2EEESB_SB_EEENS5_IJSB_NSA_ILi0EEEST_EEEEENS5_IJNS4_10UnderscoreESW_SW_EEEEENS4_13SM90_TMA_LOADENS4_14ComposedLayoutINS4_7SwizzleILi3ELi4ELi3EEENS4_18smem_ptr_flag_bitsILi8EEENSQ_INS5_IJNSA_ILi8EEESH_EEENS5_IJSH_SB_EEEEEEEvNS4_8identityESZ_S19_vS1A_EENS_8epilogue10collective6detail29Sm90TmaWarpSpecializedAdapterINS1D_15DefaultEpilogueIaSJ_SJ_NS1C_6thread17LinearCombinationIaLi1EiiLNS1H_9ScaleType4KindE0ELNS_15FloatRoundStyleE2EaEENS1_15EpilogueDefaultEEEEEvvEEEEvNT_6ParamsE --------------------------
	.section	.nv.shared._ZN7cutlass13device_kernelINS_4gemm6kernel13GemmUniversalIN4cute5tupleIJiiiiEEENS1_10collective13CollectiveMmaINS1_34MainloopSm90TmaGmmaWarpSpecializedILi4ENS5_IJNS4_1CILi1EEESB_SB_EEENS1_35KernelTmaWarpSpecializedCooperativeEEENS5_IJNSA_ILi256EEENSA_ILi64EEENSA_ILi128EEEEEEaNS5_IJlSB_lEEEaSJ_NS4_8TiledMMAINS4_8MMA_AtomIJNS4_4SM904GMMA26MMA_64x64x32_S32S8S8_SS_TNEEEENS4_6LayoutINS5_IJNSA_ILi2EEESB_SB_EEENS5_IJSB_NSA_ILi0EEEST_EEEEENS5_IJNS4_10UnderscoreESW_SW_EEEEENS4_13SM90_TMA_LOADENS4_14ComposedLayoutINS4_7SwizzleILi3ELi4ELi3EEENS4_18smem_ptr_flag_bitsILi8EEENSQ_INS5_IJNSA_ILi8EEESH_EEENS5_IJSH_SB_EEEEEEEvNS4_8identityESZ_S19_vS1A_EENS_8epilogue10collective6detail29Sm90TmaWarpSpecializedAdapterINS1D_15DefaultEpilogueIaSJ_SJ_NS1C_6thread17LinearCombinationIaLi1EiiLNS1H_9ScaleType4KindE0ELNS_15FloatRoundStyleE2EaEENS1_15EpilogueDefaultEEEEEvvEEEEvNT_6ParamsE,"aw",@nobits
	.sectionflags	@""
	.align	16
	.zero		1024


//--------------------- .nv.shared.reserved.0     --------------------------
	.section	.nv.shared.reserved.0,"aw",@nobits
	.weak		__nv_reservedSMEM_offset_0_alias
	.size		__nv_reservedSMEM_offset_0_alias, 0, 0
	.other		__nv_reservedSMEM_offset_0_alias,@"STO_CUDA_RESERVED_SHARED STV_DEFAULT"
__nv_reservedSMEM_offset_0_alias:
	.zero		0


//--------------------- .nv.global                --------------------------
	.section	.nv.global,"aw",@nobits
.nv.global:
	.type		_ZN40_INTERNAL_eabdabc8_4_k_cu_a66999ee_269154cute1_E,@object
	.size		_ZN40_INTERNAL_eabdabc8_4_k_cu_a66999ee_269154cute1_E,(_ZN40_INTERNAL_eabdabc8_4_k_cu_a66999ee_269154cuda3std3__45__cpo6cbeginE - _ZN40_INTERNAL_eabdabc8_4_k_cu_a66999ee_269154cute1_E)
_ZN40_INTERNAL_eabdabc8_4_k_cu_a66999ee_269154cute1_E:
	.zero		1
	.type		_ZN40_INTERNAL_eabdabc8_4_k_cu_a66999ee_269154cuda3std3__45__cpo6cbeginE,@object
	.size		_ZN40_INTERNAL_eabdabc8_4_k_cu_a66999ee_269154cuda3std3__45__cpo6cbeginE,(_ZN40_INTERNAL_eabdabc8_4_k_cu_a66999ee_269154cuda3std3__48in_placeE - _ZN40_INTERNAL_eabdabc8_4_k_cu_a66999ee_269154cuda3std3__45__cpo6cbeginE)
_ZN40_INTERNAL_eabdabc8_4_k_cu_a66999ee_269154cuda3std3__45__cpo6cbeginE:
	.zero		1
	.type		_ZN40_INTERNAL_eabdabc8_4_k_cu_a66999ee_269154cuda3std3__48in_placeE,@object
	.size		_ZN40_INTERNAL_eabdabc8_4_k_cu_a66999ee_269154cuda3std3__48in_placeE,(_ZN40_INTERNAL_eabdabc8_4_k_cu_a66999ee_269154cuda3std6ranges3__45__cpo9iter_moveE - _ZN40_INTERNAL_eabdabc8_4_k_cu_a66999ee_269154cuda3std3__48in_placeE)
_ZN40_INTERNAL_eabdabc8_4_k_cu_a66999ee_269154cuda3std3__48in_placeE:
	.zero		1
	.type		_ZN40_INTERNAL_eabdabc8_4_k_cu_a66999ee_269154cuda3std6ranges3__45__cpo9iter_moveE,@object
	.size		_ZN40_INTERNAL_eabdabc8_4_k_cu_a66999ee_269154cuda3std6ranges3__45__cpo9iter_moveE,(_ZN40_INTERNAL_eabdabc8_4_k_cu_a66999ee_269154cuda3std3__45__cpo5beginE - _ZN40_INTERNAL_eabdabc8_4_k_cu_a66999ee_269154cuda3std6ranges3__45__cpo9iter_moveE)
_ZN40_INTERNAL_eabdabc8_4_k_cu_a66999ee_269154cuda3std6ranges3__45__cpo9iter_moveE:
	.zero		1
	.type		_ZN40_INTERNAL_eabdabc8_4_k_cu_a66999ee_269154cuda3std3__45__cpo5beginE,@object
	.size		_ZN40_INTERNAL_eabdabc8_4_k_cu_a66999ee_269154cuda3std3__45__cpo5beginE,(_ZN40_INTERNAL_eabdabc8_4_k_cu_a66999ee_269154cuda3std3__442_GLOBAL__N__eabdabc8_4_k_cu_a66999ee_269156ignoreE - _ZN40_INTERNAL_eabdabc8_4_k_cu_a66999ee_269154cuda3std3__45__cpo5beginE)
_ZN40_INTERNAL_eabdabc8_4_k_cu_a66999ee_269154cuda3std3__45__cpo5beginE:
	.zero		1
	.type		_ZN40_INTERNAL_eabdabc8_4_k_cu_a66999ee_269154cuda3std3__442_GLOBAL__N__eabdabc8_4_k_cu_a66999ee_269156ignoreE,@object
	.size		_ZN40_INTERNAL_eabdabc8_4_k_cu_a66999ee_269154cuda3std3__442_GLOBAL__N__eabdabc8_4_k_cu_a66999ee_269156ignoreE,(_ZN40_INTERNAL_eabdabc8_4_k_cu_a66999ee_269154cute7productE - _ZN40_INTERNAL_eabdabc8_4_k_cu_a66999ee_269154cuda3std3__442_GLOBAL__N__eabdabc8_4_k_cu_a66999ee_269156ignoreE)
_ZN40_INTERNAL_eabdabc8_4_k_cu_a66999ee_269154cuda3std3__442_GLOBAL__N__eabdabc8_4_k_cu_a66999ee_269156ignoreE:
	.zero		1
	.type		_ZN40_INTERNAL_eabdabc8_4_k_cu_a66999ee_269154cute7productE,@object
	.size		_ZN40_INTERNAL_eabdabc8_4_k_cu_a66999ee_269154cute7productE,(_ZN40_INTERNAL_eabdabc8_4_k_cu_a66999ee_269154cuda3std3__45__cpo3endE - _ZN40_INTERNAL_eabdabc8_4_k_cu_a66999ee_269154cute7productE)
_ZN40_INTERNAL_eabdabc8_4_k_cu_a66999ee_269154cute7productE:
	.zero		1
	.type		_ZN40_INTERNAL_eabdabc8_4_k_cu_a66999ee_269154cuda3std3__45__cpo3endE,@object
	.size		_ZN40_INTERNAL_eabdabc8_4_k_cu_a66999ee_269154cuda3std3__45__cpo3endE,(_ZN40_INTERNAL_eabdabc8_4_k_cu_a66999ee_269154cuda3std3__419piecewise_constructE - _ZN40_INTERNAL_eabdabc8_4_k_cu_a66999ee_269154cuda3std3__45__cpo3endE)
_ZN40_INTERNAL_eabdabc8_4_k_cu_a66999ee_269154cuda3std3__45__cpo3endE:
	.zero		1
	.type		_ZN40_INTERNAL_eabdabc8_4_k_cu_a66999ee_269154cuda3std3__419piecewise_constructE,@object
	.size		_ZN40_INTERNAL_eabdabc8_4_k_cu_a66999ee_269154cuda3std3__419piecewise_constructE,(_ZN40_INTERNAL_eabdabc8_4_k_cu_a66999ee_269154cuda3std3__45__cpo4cendE - _ZN40_INTERNAL_eabdabc8_4_k_cu_a66999ee_269154cuda3std3__419piecewise_constructE)
_ZN40_INTERNAL_eabdabc8_4_k_cu_a66999ee_269154cuda3std3__419piecewise_constructE:
	.zero		1
	.type		_ZN40_INTERNAL_eabdabc8_4_k_cu_a66999ee_269154cuda3std3__45__cpo4cendE,@object
	.size		_ZN40_INTERNAL_eabdabc8_4_k_cu_a66999ee_269154cuda3std3__45__cpo4cendE,(_ZN40_INTERNAL_eabdabc8_4_k_cu_a66999ee_269154cuda3std6ranges3__45__cpo4swapE - _ZN40_INTERNAL_eabdabc8_4_k_cu_a66999ee_269154cuda3std3__45__cpo4cendE)
_ZN40_INTERNAL_eabdabc8_4_k_cu_a66999ee_269154cuda3std3__45__cpo4cendE:
	.zero		1
	.type		_ZN40_INTERNAL_eabdabc8_4_k_cu_a66999ee_269154cuda3std6ranges3__45__cpo4swapE,@object
	.size		_ZN40_INTERNAL_eabdabc8_4_k_cu_a66999ee_269154cuda3std6ranges3__45__cpo4swapE,(.L_8 - _ZN40_INTERNAL_eabdabc8_4_k_cu_a66999ee_269154cuda3std6ranges3__45__cpo4swapE)
_ZN40_INTERNAL_eabdabc8_4_k_cu_a66999ee_269154cuda3std6ranges3__45__cpo4swapE:
	.zero		1
.L_8:


//--------------------- .nv.constant0._ZN7cutlass13device_kernelINS_4gemm6kernel13GemmUniversalIN4cute5tupleIJiiiiEEENS1_10collective13CollectiveMmaINS1_34MainloopSm90TmaGmmaWarpSpecializedILi4ENS5_IJNS4_1CILi1EEESB_SB_EEENS1_35KernelTmaWarpSpecializedCooperativeEEENS5_IJNSA_ILi256EEENSA_ILi64EEENSA_ILi128EEEEEEaNS5_IJlSB_lEEEaSJ_NS4_8TiledMMAINS4_8MMA_AtomIJNS4_4SM904GMMA26MMA_64x64x32_S32S8S8_SS_TNEEEENS4_6LayoutINS5_IJNSA_ILi2EEESB_SB_EEENS5_IJSB_NSA_ILi0EEEST_EEEEENS5_IJNS4_10UnderscoreESW_SW_EEEEENS4_13SM90_TMA_LOADENS4_14ComposedLayoutINS4_7SwizzleILi3ELi4ELi3EEENS4_18smem_ptr_flag_bitsILi8EEENSQ_INS5_IJNSA_ILi8EEESH_EEENS5_IJSH_SB_EEEEEEEvNS4_8identityESZ_S19_vS1A_EENS_8epilogue10collective6detail29Sm90TmaWarpSpecializedAdapterINS1D_15DefaultEpilogueIaSJ_SJ_NS1C_6thread17LinearCombinationIaLi1EiiLNS1H_9ScaleType4KindE0ELNS_15FloatRoundStyleE2EaEENS1_15EpilogueDefaultEEEEEvvEEEEvNT_6ParamsE --------------------------
	.section	.nv.constant0._ZN7cutlass13device_kernelINS_4gemm6kernel13GemmUniversalIN4cute5tupleIJiiiiEEENS1_10collective13CollectiveMmaINS1_34MainloopSm90TmaGmmaWarpSpecializedILi4ENS5_IJNS4_1CILi1EEESB_SB_EEENS1_35KernelTmaWarpSpecializedCooperativeEEENS5_IJNSA_ILi256EEENSA_ILi64EEENSA_ILi128EEEEEEaNS5_IJlSB_lEEEaSJ_NS4_8TiledMMAINS4_8MMA_AtomIJNS4_4SM904GMMA26MMA_64x64x32_S32S8S8_SS_TNEEEENS4_6LayoutINS5_IJNSA_ILi2EEESB_SB_EEENS5_IJSB_NSA_ILi0EEEST_EEEEENS5_IJNS4_10UnderscoreESW_SW_EEEEENS4_13SM90_TMA_LOADENS4_14ComposedLayoutINS4_7SwizzleILi3ELi4ELi3EEENS4_18smem_ptr_flag_bitsILi8EEENSQ_INS5_IJNSA_ILi8EEESH_EEENS5_IJSH_SB_EEEEEEEvNS4_8identityESZ_S19_vS1A_EENS_8epilogue10collective6detail29Sm90TmaWarpSpecializedAdapterINS1D_15DefaultEpilogueIaSJ_SJ_NS1C_6thread17LinearCombinationIaLi1EiiLNS1H_9ScaleType4KindE0ELNS_15FloatRoundStyleE2EaEENS1_15EpilogueDefaultEEEEEvvEEEEvNT_6ParamsE,"a",@progbits
	.sectionflags	@""
	.align	4
.nv.constant0._ZN7cutlass13device_kernelINS_4gemm6kernel13GemmUniversalIN4cute5tupleIJiiiiEEENS1_10collective13CollectiveMmaINS1_34MainloopSm90TmaGmmaWarpSpecializedILi4ENS5_IJNS4_1CILi1EEESB_SB_EEENS1_35KernelTmaWarpSpecializedCooperativeEEENS5_IJNSA_ILi256EEENSA_ILi64EEENSA_ILi128EEEEEEaNS5_IJlSB_lEEEaSJ_NS4_8TiledMMAINS4_8MMA_AtomIJNS4_4SM904GMMA26MMA_64x64x32_S32S8S8_SS_TNEEEENS4_6LayoutINS5_IJNSA_ILi2EEESB_SB_EEENS5_IJSB_NSA_ILi0EEEST_EEEEENS5_IJNS4_10UnderscoreESW_SW_EEEEENS4_13SM90_TMA_LOADENS4_14ComposedLayoutINS4_7SwizzleILi3ELi4ELi3EEENS4_18smem_ptr_flag_bitsILi8EEENSQ_INS5_IJNSA_ILi8EEESH_EEENS5_IJSH_SB_EEEEEEEvNS4_8identityESZ_S19_vS1A_EENS_8epilogue10collective6detail29Sm90TmaWarpSpecializedAdapterINS1D_15DefaultEpilogueIaSJ_SJ_NS1C_6thread17LinearCombinationIaLi1EiiLNS1H_9ScaleType4KindE0ELNS_15FloatRoundStyleE2EaEENS1_15EpilogueDefaultEEEEEvvEEEEvNT_6ParamsE:
	.zero		1664


//--------------------- SYMBOLS --------------------------

	.type		.nv.reservedSmem.offset0,@object
	.size		.nv.reservedSmem.offset0,0x4
	.type		__assertfail,@function
